// auto-generated by cutlass_sweep.gemm — config: {"arch": "sm_100", "cluster_m": 1, "cluster_n": 2, "dtype": "nvfp4", "dtype_b": "nvfp4", "layout": "nt", "stages": 0, "tile_k": 64, "tile_m": 128, "tile_n": 128}
#include "cutlass/cutlass.h"
#include "cutlass/gemm/collective/collective_builder.hpp"
#include "cutlass/gemm/device/gemm_universal_adapter.h"
#include "cutlass/gemm/kernel/gemm_universal.hpp"
#include "cutlass/epilogue/collective/collective_builder.hpp"

using ElemA = cutlass::nv_float4_t<cutlass::float_e2m1_t>;
using ElemB = cutlass::nv_float4_t<cutlass::float_e2m1_t>;
using ElemCD = cutlass::bfloat16_t;
using Acc  = float;
using TileShape    = cute::Shape<cute::_128, cute::_128, cute::_64>;
using ClusterShape = cute::Shape<cute::_1, cute::_2, cute::_1>;

using CollectiveEpilogue = typename cutlass::epilogue::collective::CollectiveBuilder<
    cutlass::arch::Sm100, cutlass::arch::OpClassTensorOp,
    TileShape, ClusterShape,
    cutlass::epilogue::collective::EpilogueTileAuto,
    Acc, Acc,
    ElemCD, cutlass::layout::RowMajor, 128 / cutlass::sizeof_bits<ElemCD>::value,
    ElemCD, cutlass::layout::RowMajor, 128 / cutlass::sizeof_bits<ElemCD>::value,
    cutlass::epilogue::collective::EpilogueScheduleAuto
  >::CollectiveOp;

using CollectiveMainloop = typename cutlass::gemm::collective::CollectiveBuilder<
    cutlass::arch::Sm100, cutlass::arch::OpClassBlockScaledTensorOp,
    ElemA, cutlass::layout::RowMajor, 32,
    ElemB, cutlass::layout::ColumnMajor, 32,
    Acc,
    TileShape, ClusterShape,
    cutlass::gemm::collective::StageCountAutoCarveout<static_cast<int>(sizeof(typename CollectiveEpilogue::SharedStorage))>,
    cutlass::gemm::collective::KernelScheduleAuto
  >::CollectiveOp;

using GemmKernel = cutlass::gemm::kernel::GemmUniversal<
    cute::Shape<int,int,int,int>,
    CollectiveMainloop,
    CollectiveEpilogue
>;
using Gemm = cutlass::gemm::device::GemmUniversalAdapter<GemmKernel>;

// Force the device kernel symbol into the cubin without needing a host main.
auto* _anchor = &cutlass::device_kernel<GemmKernel>;


// ===== COMPILED SASS (sm_100a) =====

	.target	sm_100a

	.elftype	@"ET_EXEC"


//--------------------- .note.nv.tkinfo           --------------------------
	.section	.note.nv.tkinfo,"",@"SHT_NOTE"
	.sectionflags	@"SHF_NOTE_NV_TKINFO"
	.tkinfo
        /*0018*/ 	.word	0x00000002
        /*0030*/ 	.string	""
        /*0030*/ 	.string	"ptxas"
        /*0030*/ 	.string	"Cuda compilation tools, release 13.0, V13.0.88"
        /*0030*/ 	.string	"Build cuda_13.0.r13.0/compiler.36424714_0"
        /*0030*/ 	.string	"-arch sm_100a -m 64 "



//--------------------- .note.nv.cuinfo           --------------------------
	.section	.note.nv.cuinfo,"",@"SHT_NOTE"
	.sectionflags	@"SHF_NOTE_NV_CUINFO"
        /*0018*/ 	.short	0x0002
        /*001a*/ 	.short	0x0064
        /*001c*/ 	.short	0x0082
	.zero		2


//--------------------- .nv.info                  --------------------------
	.section	.nv.info,"",@"SHT_CUDA_INFO"
	.align	4


	//----- nvinfo : EIATTR_REGCOUNT
	.align		4
        /*0000*/ 	.byte	0x04, 0x2f
        /*0002*/ 	.short	(.L_19 - .L_18)
	.align		4
.L_18:
        /*0004*/ 	.word	index@(_ZN7cutlass13device_kernelINS_4gemm6kernel13GemmUniversalIN4cute5tupleIJiiiiEEENS1_10collective13CollectiveMmaINS1_46MainloopSm100TmaUmmaWarpSpecializedBlockScaledILi21ELi2ELi2ENS5_IJNS4_1CILi1EEENSA_ILi2EEESB_EEEEENS5_IJNSA_ILi128EEESF_NSA_ILi64EEEEEENS5_IJNS_12float_e2m1_tENS_13float_ue4m3_tEEEENS5_IJNS5_IJlSB_lEEENS4_6LayoutINS5_IJNS5_IJNS5_IJNSA_ILi32EEENSA_ILi4EEEEEEiEEENS5_IJNS5_IJNSA_ILi16EEESO_EEEiEEENS5_IJSB_iEEEEEENS5_IJST_NS5_IJNS5_IJNSA_ILi0EEESB_EEENSA_ILi512EEEEEENS5_IJSW_iEEEEEEEEEEESK_S13_NS4_8TiledMMAINS4_8MMA_AtomIJNS4_17SM100_MMA_MXF4_SSISI_SI_fSJ_Li128ELi128ELi16ELNS4_4UMMA5MajorE0ELS18_0ELNS17_7ScaleInE0ELS19_0EEEEEENSM_INS5_IJSB_SB_SB_EEENS5_IJSW_SW_SW_EEEEENS5_IJNS4_10UnderscoreES1F_S1F_EEEEENS5_IJNS4_23SM90_TMA_LOAD_MULTICASTES1I_EEENS5_IJNS4_14ComposedLayoutINS4_7SwizzleILi1ELi4ELi3EEENS4_18smem_ptr_flag_bitsILi4EEENSM_INS5_IJNSA_ILi8EEESG_EEENS5_IJSG_SB_EEEEEEENSM_INS5_IJNS5_IJNS5_IJSP_SB_EEESS_EEESB_NS5_IJSB_SB_EEEEEENS5_IJNS5_IJNS5_IJSS_SY_EEESX_EEESW_NS5_IJSO_SY_EEEEEEEEEEEvNS4_8identityENS5_IJNS4_13SM90_TMA_LOADES25_EEES23_vS24_EENS_8epilogue10collective18CollectiveEpilogueINS28_23Sm100TmaWarpSpecializedILi4ELi2ELi32ELb1ELb0EEEJSH_NS5_IJNSM_ISF_SB_EENSM_ISN_SB_EEEEENS_10bfloat16_tESL_S2G_SL_NS28_6fusion15FusionCallbacksIS2C_NS2H_17LinearCombinationIS2G_fS2G_fLNS_15FloatRoundStyleE2EEESH_S2F_JEEENS4_5SM1004TMEM4LOAD26SM100_TMEM_LOAD_32dp32b32xES25_NS1K_INS1L_ILi2ELi4ELi3EEENS1N_ILi16EEENSM_INS5_IJS1P_SN_EEENS5_IJSN_SB_EEEEEEENS4_39AutoVectorizingCopyWithAssumedAlignmentILi128EEENS4_14SM90_TMA_STOREES2W_S2Y_S2Y_EEEvvEEEEvNT_6ParamsE)
        /*0008*/ 	.word	0x0000006e


	//----- nvinfo : EIATTR_FRAME_SIZE
	.align		4
.L_19:
        /*000c*/ 	.byte	0x04, 0x11
        /*000e*/ 	.short	(.L_21 - .L_20)
	.align		4
.L_20:
        /*0010*/ 	.word	index@($__internal_2_$__cuda_sm10x_tcgen05_guardrail_trap_unallocated_columns_being_dealloced)
        /*0014*/ 	.word	0x00000000


	//----- nvinfo : EIATTR_FRAME_SIZE
	.align		4
.L_21:
        /*0018*/ 	.byte	0x04, 0x11
        /*001a*/ 	.short	(.L_23 - .L_22)
	.align		4
.L_22:
        /*001c*/ 	.word	index@($__internal_1_$__cuda_sm10x_tcgen05_guardrail_trap_phase_invalid_during_alloc)
        /*0020*/ 	.word	0x00000000


	//----- nvinfo : EIATTR_FRAME_SIZE
	.align		4
.L_23:
        /*0024*/ 	.byte	0x04, 0x11
        /*0026*/ 	.short	(.L_25 - .L_24)
	.align		4
.L_24:
        /*0028*/ 	.word	index@($__internal_0_$__cuda_sm10x_tcgen05_guardrail_trap_col_being_dealloced_not_returned_by_alloc)
        /*002c*/ 	.word	0x00000000


	//----- nvinfo : EIATTR_FRAME_SIZE
	.align		4
.L_25:
        /*0030*/ 	.byte	0x04, 0x11
        /*0032*/ 	.short	(.L_27 - .L_26)
	.align		4
.L_26:
        /*0034*/ 	.word	index@(_ZN7cutlass13device_kernelINS_4gemm6kernel13GemmUniversalIN4cute5tupleIJiiiiEEENS1_10collective13CollectiveMmaINS1_46MainloopSm100TmaUmmaWarpSpecializedBlockScaledILi21ELi2ELi2ENS5_IJNS4_1CILi1EEENSA_ILi2EEESB_EEEEENS5_IJNSA_ILi128EEESF_NSA_ILi64EEEEEENS5_IJNS_12float_e2m1_tENS_13float_ue4m3_tEEEENS5_IJNS5_IJlSB_lEEENS4_6LayoutINS5_IJNS5_IJNS5_IJNSA_ILi32EEENSA_ILi4EEEEEEiEEENS5_IJNS5_IJNSA_ILi16EEESO_EEEiEEENS5_IJSB_iEEEEEENS5_IJST_NS5_IJNS5_IJNSA_ILi0EEESB_EEENSA_ILi512EEEEEENS5_IJSW_iEEEEEEEEEEESK_S13_NS4_8TiledMMAINS4_8MMA_AtomIJNS4_17SM100_MMA_MXF4_SSISI_SI_fSJ_Li128ELi128ELi16ELNS4_4UMMA5MajorE0ELS18_0ELNS17_7ScaleInE0ELS19_0EEEEEENSM_INS5_IJSB_SB_SB_EEENS5_IJSW_SW_SW_EEEEENS5_IJNS4_10UnderscoreES1F_S1F_EEEEENS5_IJNS4_23SM90_TMA_LOAD_MULTICASTES1I_EEENS5_IJNS4_14ComposedLayoutINS4_7SwizzleILi1ELi4ELi3EEENS4_18smem_ptr_flag_bitsILi4EEENSM_INS5_IJNSA_ILi8EEESG_EEENS5_IJSG_SB_EEEEEEENSM_INS5_IJNS5_IJNS5_IJSP_SB_EEESS_EEESB_NS5_IJSB_SB_EEEEEENS5_IJNS5_IJNS5_IJSS_SY_EEESX_EEESW_NS5_IJSO_SY_EEEEEEEEEEEvNS4_8identityENS5_IJNS4_13SM90_TMA_LOADES25_EEES23_vS24_EENS_8epilogue10collective18CollectiveEpilogueINS28_23Sm100TmaWarpSpecializedILi4ELi2ELi32ELb1ELb0EEEJSH_NS5_IJNSM_ISF_SB_EENSM_ISN_SB_EEEEENS_10bfloat16_tESL_S2G_SL_NS28_6fusion15FusionCallbacksIS2C_NS2H_17LinearCombinationIS2G_fS2G_fLNS_15FloatRoundStyleE2EEESH_S2F_JEEENS4_5SM1004TMEM4LOAD26SM100_TMEM_LOAD_32dp32b32xES25_NS1K_INS1L_ILi2ELi4ELi3EEENS1N_ILi16EEENSM_INS5_IJS1P_SN_EEENS5_IJSN_SB_EEEEEEENS4_39AutoVectorizingCopyWithAssumedAlignmentILi128EEENS4_14SM90_TMA_STOREES2W_S2Y_S2Y_EEEvvEEEEvNT_6ParamsE)
        /*0038*/ 	.word	0x00000000


	//----- nvinfo : EIATTR_MIN_STACK_SIZE
	.align		4
.L_27:
        /*003c*/ 	.byte	0x04, 0x12
        /*003e*/ 	.short	(.L_29 - .L_28)
	.align		4
.L_28:
        /*0040*/ 	.word	index@(_ZN7cutlass13device_kernelINS_4gemm6kernel13GemmUniversalIN4cute5tupleIJiiiiEEENS1_10collective13CollectiveMmaINS1_46MainloopSm100TmaUmmaWarpSpecializedBlockScaledILi21ELi2ELi2ENS5_IJNS4_1CILi1EEENSA_ILi2EEESB_EEEEENS5_IJNSA_ILi128EEESF_NSA_ILi64EEEEEENS5_IJNS_12float_e2m1_tENS_13float_ue4m3_tEEEENS5_IJNS5_IJlSB_lEEENS4_6LayoutINS5_IJNS5_IJNS5_IJNSA_ILi32EEENSA_ILi4EEEEEEiEEENS5_IJNS5_IJNSA_ILi16EEESO_EEEiEEENS5_IJSB_iEEEEEENS5_IJST_NS5_IJNS5_IJNSA_ILi0EEESB_EEENSA_ILi512EEEEEENS5_IJSW_iEEEEEEEEEEESK_S13_NS4_8TiledMMAINS4_8MMA_AtomIJNS4_17SM100_MMA_MXF4_SSISI_SI_fSJ_Li128ELi128ELi16ELNS4_4UMMA5MajorE0ELS18_0ELNS17_7ScaleInE0ELS19_0EEEEEENSM_INS5_IJSB_SB_SB_EEENS5_IJSW_SW_SW_EEEEENS5_IJNS4_10UnderscoreES1F_S1F_EEEEENS5_IJNS4_23SM90_TMA_LOAD_MULTICASTES1I_EEENS5_IJNS4_14ComposedLayoutINS4_7SwizzleILi1ELi4ELi3EEENS4_18smem_ptr_flag_bitsILi4EEENSM_INS5_IJNSA_ILi8EEESG_EEENS5_IJSG_SB_EEEEEEENSM_INS5_IJNS5_IJNS5_IJSP_SB_EEESS_EEESB_NS5_IJSB_SB_EEEEEENS5_IJNS5_IJNS5_IJSS_SY_EEESX_EEESW_NS5_IJSO_SY_EEEEEEEEEEEvNS4_8identityENS5_IJNS4_13SM90_TMA_LOADES25_EEES23_vS24_EENS_8epilogue10collective18CollectiveEpilogueINS28_23Sm100TmaWarpSpecializedILi4ELi2ELi32ELb1ELb0EEEJSH_NS5_IJNSM_ISF_SB_EENSM_ISN_SB_EEEEENS_10bfloat16_tESL_S2G_SL_NS28_6fusion15FusionCallbacksIS2C_NS2H_17LinearCombinationIS2G_fS2G_fLNS_15FloatRoundStyleE2EEESH_S2F_JEEENS4_5SM1004TMEM4LOAD26SM100_TMEM_LOAD_32dp32b32xES25_NS1K_INS1L_ILi2ELi4ELi3EEENS1N_ILi16EEENSM_INS5_IJS1P_SN_EEENS5_IJSN_SB_EEEEEEENS4_39AutoVectorizingCopyWithAssumedAlignmentILi128EEENS4_14SM90_TMA_STOREES2W_S2Y_S2Y_EEEvvEEEEvNT_6ParamsE)
        /*0044*/ 	.word	0x00000000
.L_29:


//--------------------- .nv.compat                --------------------------
	.section	.nv.compat,"",@"SHT_CUDA_COMPAT_INFO"
	.align	4
        /*0000*/ 	.byte	0x02, 0x09, 0x01, 0x00, 0x02, 0x02, 0x02, 0x00, 0x02, 0x05, 0x05, 0x00, 0x03, 0x07, 0x01, 0x01
        /*0010*/ 	.byte	0x02, 0x03, 0x01, 0x00, 0x02, 0x06, 0x01, 0x00, 0x04, 0x0b, 0x08, 0x00, 0x09, 0x00, 0x00, 0x00
        /*0020*/ 	.byte	0x00, 0x00, 0x00, 0x00


//--------------------- .nv.info._ZN7cutlass13device_kernelINS_4gemm6kernel13GemmUniversalIN4cute5tupleIJiiiiEEENS1_10collective13CollectiveMmaINS1_46MainloopSm100TmaUmmaWarpSpecializedBlockScaledILi21ELi2ELi2ENS5_IJNS4_1CILi1EEENSA_ILi2EEESB_EEEEENS5_IJNSA_ILi128EEESF_NSA_ILi64EEEEEENS5_IJNS_12float_e2m1_tENS_13float_ue4m3_tEEEENS5_IJNS5_IJlSB_lEEENS4_6LayoutINS5_IJNS5_IJNS5_IJNSA_ILi32EEENSA_ILi4EEEEEEiEEENS5_IJNS5_IJNSA_ILi16EEESO_EEEiEEENS5_IJSB_iEEEEEENS5_IJST_NS5_IJNS5_IJNSA_ILi0EEESB_EEENSA_ILi512EEEEEENS5_IJSW_iEEEEEEEEEEESK_S13_NS4_8TiledMMAINS4_8MMA_AtomIJNS4_17SM100_MMA_MXF4_SSISI_SI_fSJ_Li128ELi128ELi16ELNS4_4UMMA5MajorE0ELS18_0ELNS17_7ScaleInE0ELS19_0EEEEEENSM_INS5_IJSB_SB_SB_EEENS5_IJSW_SW_SW_EEEEENS5_IJNS4_10UnderscoreES1F_S1F_EEEEENS5_IJNS4_23SM90_TMA_LOAD_MULTICASTES1I_EEENS5_IJNS4_14ComposedLayoutINS4_7SwizzleILi1ELi4ELi3EEENS4_18smem_ptr_flag_bitsILi4EEENSM_INS5_IJNSA_ILi8EEESG_EEENS5_IJSG_SB_EEEEEEENSM_INS5_IJNS5_IJNS5_IJSP_SB_EEESS_EEESB_NS5_IJSB_SB_EEEEEENS5_IJNS5_IJNS5_IJSS_SY_EEESX_EEESW_NS5_IJSO_SY_EEEEEEEEEEEvNS4_8identityENS5_IJNS4_13SM90_TMA_LOADES25_EEES23_vS24_EENS_8epilogue10collective18CollectiveEpilogueINS28_23Sm100TmaWarpSpecializedILi4ELi2ELi32ELb1ELb0EEEJSH_NS5_IJNSM_ISF_SB_EENSM_ISN_SB_EEEEENS_10bfloat16_tESL_S2G_SL_NS28_6fusion15FusionCallbacksIS2C_NS2H_17LinearCombinationIS2G_fS2G_fLNS_15FloatRoundStyleE2EEESH_S2F_JEEENS4_5SM1004TMEM4LOAD26SM100_TMEM_LOAD_32dp32b32xES25_NS1K_INS1L_ILi2ELi4ELi3EEENS1N_ILi16EEENSM_INS5_IJS1P_SN_EEENS5_IJSN_SB_EEEEEEENS4_39AutoVectorizingCopyWithAssumedAlignmentILi128EEENS4_14SM90_TMA_STOREES2W_S2Y_S2Y_EEEvvEEEEvNT_6ParamsE --------------------------
	.section	.nv.info._ZN7cutlass13device_kernelINS_4gemm6kernel13GemmUniversalIN4cute5tupleIJiiiiEEENS1_10collective13CollectiveMmaINS1_46MainloopSm100TmaUmmaWarpSpecializedBlockScaledILi21ELi2ELi2ENS5_IJNS4_1CILi1EEENSA_ILi2EEESB_EEEEENS5_IJNSA_ILi128EEESF_NSA_ILi64EEEEEENS5_IJNS_12float_e2m1_tENS_13float_ue4m3_tEEEENS5_IJNS5_IJlSB_lEEENS4_6LayoutINS5_IJNS5_IJNS5_IJNSA_ILi32EEENSA_ILi4EEEEEEiEEENS5_IJNS5_IJNSA_ILi16EEESO_EEEiEEENS5_IJSB_iEEEEEENS5_IJST_NS5_IJNS5_IJNSA_ILi0EEESB_EEENSA_ILi512EEEEEENS5_IJSW_iEEEEEEEEEEESK_S13_NS4_8TiledMMAINS4_8MMA_AtomIJNS4_17SM100_MMA_MXF4_SSISI_SI_fSJ_Li128ELi128ELi16ELNS4_4UMMA5MajorE0ELS18_0ELNS17_7ScaleInE0ELS19_0EEEEEENSM_INS5_IJSB_SB_SB_EEENS5_IJSW_SW_SW_EEEEENS5_IJNS4_10UnderscoreES1F_S1F_EEEEENS5_IJNS4_23SM90_TMA_LOAD_MULTICASTES1I_EEENS5_IJNS4_14ComposedLayoutINS4_7SwizzleILi1ELi4ELi3EEENS4_18smem_ptr_flag_bitsILi4EEENSM_INS5_IJNSA_ILi8EEESG_EEENS5_IJSG_SB_EEEEEEENSM_INS5_IJNS5_IJNS5_IJSP_SB_EEESS_EEESB_NS5_IJSB_SB_EEEEEENS5_IJNS5_IJNS5_IJSS_SY_EEESX_EEESW_NS5_IJSO_SY_EEEEEEEEEEEvNS4_8identityENS5_IJNS4_13SM90_TMA_LOADES25_EEES23_vS24_EENS_8epilogue10collective18CollectiveEpilogueINS28_23Sm100TmaWarpSpecializedILi4ELi2ELi32ELb1ELb0EEEJSH_NS5_IJNSM_ISF_SB_EENSM_ISN_SB_EEEEENS_10bfloat16_tESL_S2G_SL_NS28_6fusion15FusionCallbacksIS2C_NS2H_17LinearCombinationIS2G_fS2G_fLNS_15FloatRoundStyleE2EEESH_S2F_JEEENS4_5SM1004TMEM4LOAD26SM100_TMEM_LOAD_32dp32b32xES25_NS1K_INS1L_ILi2ELi4ELi3EEENS1N_ILi16EEENSM_INS5_IJS1P_SN_EEENS5_IJSN_SB_EEEEEEENS4_39AutoVectorizingCopyWithAssumedAlignmentILi128EEENS4_14SM90_TMA_STOREES2W_S2Y_S2Y_EEEvvEEEEvNT_6ParamsE,"",@"SHT_CUDA_INFO"
	.sectionflags	@""
	.align	4


	//----- nvinfo : EIATTR_CUDA_API_VERSION
	.align		4
        /*0000*/ 	.byte	0x04, 0x37
        /*0002*/ 	.short	(.L_31 - .L_30)
.L_30:
        /*0004*/ 	.word	0x00000082


	//----- nvinfo : EIATTR_KPARAM_INFO
	.align		4
.L_31:
        /*0008*/ 	.byte	0x04, 0x17
        /*000a*/ 	.short	(.L_33 - .L_32)
.L_32:
        /*000c*/ 	.word	0x00000000
        /*0010*/ 	.short	0x0000
        /*0012*/ 	.short	0x0000
        /*0014*/ 	.byte	0x00, 0xf0, 0x01, 0x30


	//----- nvinfo : EIATTR_AT_ENTRY_FRAGMENTS
	.align		4
.L_33:
        /*0018*/ 	.byte	0x04, 0x4f
        /*001a*/ 	.short	(.L_35 - .L_34)


	//   ....[0]....
.L_34:
        /*001c*/ 	.word	0x00000006


	//----- nvinfo : EIATTR_RESERVED_SMEM_USED
	.align		4
.L_35:
        /*0020*/ 	.byte	0x01, 0x41
	.zero		2


	//----- nvinfo : EIATTR_SPARSE_MMA_MASK
	.align		4
        /*0024*/ 	.byte	0x03, 0x50
        /*0026*/ 	.short	0x0000


	//----- nvinfo : EIATTR_TCGEN05_1CTA_USED
	.align		4
        /*0028*/ 	.byte	0x01, 0x51
	.zero		2


	//----- nvinfo : EIATTR_MAXREG_COUNT
	.align		4
        /*002c*/ 	.byte	0x03, 0x1b
        /*002e*/ 	.short	0x00ff


	//----- nvinfo : EIATTR_NUM_BARRIERS
	.align		4
        /*0030*/ 	.byte	0x02, 0x4c
        /*0032*/ 	.byte	0x07
	.zero		1


	//----- nvinfo : EIATTR_EXTERNS
	.align		4
        /*0034*/ 	.byte	0x04, 0x0f
        /*0036*/ 	.short	(.L_37 - .L_36)


	//   ....[0]....
	.align		4
.L_36:
        /*0038*/ 	.word	index@(__assertfail)


	//----- nvinfo : EIATTR_MERCURY_ISA_VERSION
	.align		4
.L_37:
        /*003c*/ 	.byte	0x03, 0x5f
        /*003e*/ 	.short	0x0101


	//----- nvinfo : EIATTR_INT_WARP_WIDE_INSTR_OFFSETS
	.align		4
        /*0040*/ 	.byte	0x04, 0x31
        /*0042*/ 	.short	(.L_39 - .L_38)


	//   ....[0]....
.L_38:
        /*0044*/ 	.word	0x00002550


	//   ....[1]....
        /*0048*/ 	.word	0x00004850


	//   ....[2]....
        /*004c*/ 	.word	0x00004880


	//   ....[3]....
        /*0050*/ 	.word	0x000048d0


	//   ....[4]....
        /*0054*/ 	.word	0x00005190


	//   ....[5]....
        /*0058*/ 	.word	0x000051f0


	//   ....[6]....
        /*005c*/ 	.word	0x000052e0


	//   ....[7]....
        /*0060*/ 	.word	0x00005350


	//   ....[8]....
        /*0064*/ 	.word	0x00005460


	//   ....[9]....
        /*0068*/ 	.word	0x000054f0


	//   ....[10]....
        /*006c*/ 	.word	0x000056c0


	//   ....[11]....
        /*0070*/ 	.word	0x00005770


	//----- nvinfo : EIATTR_COOP_GROUP_MASK_REGIDS
	.align		4
.L_39:
        /*0074*/ 	.byte	0x04, 0x29
        /*0076*/ 	.short	(.L_41 - .L_40)


	//   ....[0]....
.L_40:
        /*0078*/ 	.word	0xffffffff


	//   ....[1]....
        /*007c*/ 	.word	0xffffffff


	//   ....[2]....
        /*0080*/ 	.word	0xffffffff


	//   ....[3]....
        /*0084*/ 	.word	0xffffffff


	//   ....[4]....
        /*0088*/ 	.word	0xffffffff


	//   ....[5]....
        /*008c*/ 	.word	0xffffffff


	//   ....[6]....
        /*0090*/ 	.word	0xffffffff


	//   ....[7]....
        /*0094*/ 	.word	0xffffffff


	//   ....[8]....
        /*0098*/ 	.word	0xffffffff


	//   ....[9]....
        /*009c*/ 	.word	0xffffffff


	//   ....[10]....
        /*00a0*/ 	.word	0xffffffff


	//   ....[11]....
        /*00a4*/ 	.word	0xffffffff


	//   ....[12]....
        /*00a8*/ 	.word	0xffffffff


	//   ....[13]....
        /*00ac*/ 	.word	0xffffffff


	//----- nvinfo : EIATTR_COOP_GROUP_INSTR_OFFSETS
	.align		4
.L_41:
        /*00b0*/ 	.byte	0x04, 0x28
        /*00b2*/ 	.short	(.L_43 - .L_42)


	//   ....[0]....
.L_42:
        /*00b4*/ 	.word	0x00000090


	//   ....[1]....
        /*00b8*/ 	.word	0x00000530


	//   ....[2]....
        /*00bc*/ 	.word	0x00000930


	//   ....[3]....
        /*00c0*/ 	.word	0x00000ad0


	//   ....[4]....
        /*00c4*/ 	.word	0x00000bd0


	//   ....[5]....
        /*00c8*/ 	.word	0x00000d40


	//   ....[6]....
        /*00cc*/ 	.word	0x00000ea0


	//   ....[7]....
        /*00d0*/ 	.word	0x00001050


	//   ....[8]....
        /*00d4*/ 	.word	0x00002430


	//   ....[9]....
        /*00d8*/ 	.word	0x00003bb0


	//   ....[10]....
        /*00dc*/ 	.word	0x00003dc0


	//   ....[11]....
        /*00e0*/ 	.word	0x00003df0


	//   ....[12]....
        /*00e4*/ 	.word	0x00004740


	//   ....[13]....
        /*00e8*/ 	.word	0x00004970


	//----- nvinfo : EIATTR_VRC_CTA_INIT_COUNT
	.align		4
.L_43:
        /*00ec*/ 	.byte	0x02, 0x4a
        /*00ee*/ 	.byte	0x80
	.zero		1


	//----- nvinfo : EIATTR_SYSCALL_OFFSETS
	.align		4
        /*00f0*/ 	.byte	0x04, 0x46
        /*00f2*/ 	.short	(.L_45 - .L_44)


	//   ....[0]....
.L_44:
        /*00f4*/ 	.word	0x00006290


	//   ....[1]....
        /*00f8*/ 	.word	0x00006380


	//   ....[2]....
        /*00fc*/ 	.word	0x00006af0


	//   ....[3]....
        /*0100*/ 	.word	0x00007770


	//   ....[4]....
        /*0104*/ 	.word	0x000083c0


	//   ....[5]....
        /*0108*/ 	.word	0x00009010


	//----- nvinfo : EIATTR_MBARRIER_INSTR_OFFSETS
	.align		4
.L_45:
        /*010c*/ 	.byte	0x04, 0x39
        /*010e*/ 	.short	(.L_47 - .L_46)


	//   ....[0]....
.L_46:
        /*0110*/ 	.word	0x00000670
        /*0114*/ 	.word	0x000000ff
        /*0118*/ 	.word	0x00000000
        /*011c*/ 	.short	0x0100
        /*011e*/ 	.byte	0x06
	.zero		1


	//   ....[1]....
        /*0120*/ 	.word	0x00000680
        /*0124*/ 	.word	0x000000ff
        /*0128*/ 	.word	0x000000a8
        /*012c*/ 	.short	0x0100
        /*012e*/ 	.byte	0x06
	.zero		1


	//   ....[2]....
        /*0130*/ 	.word	0x00000690
        /*0134*/ 	.word	0x000000ff
        /*0138*/ 	.word	0x00000008
        /*013c*/ 	.short	0x0100
        /*013e*/ 	.byte	0x06
	.zero		1


	//   ....[3]....
        /*0140*/ 	.word	0x000006a0
        /*0144*/ 	.word	0x000000ff
        /*0148*/ 	.word	0x000000b0
        /*014c*/ 	.short	0x0100
        /*014e*/ 	.byte	0x06
	.zero		1


	//   ....[4]....
        /*0150*/ 	.word	0x000006b0
        /*0154*/ 	.word	0x000000ff
        /*0158*/ 	.word	0x00000010
        /*015c*/ 	.short	0x0100
        /*015e*/ 	.byte	0x06
	.zero		1


	//   ....[5]....
        /*0160*/ 	.word	0x000006c0
        /*0164*/ 	.word	0x000000ff
        /*0168*/ 	.word	0x000000b8
        /*016c*/ 	.short	0x0100
        /*016e*/ 	.byte	0x06
	.zero		1


	//   ....[6]....
        /*0170*/ 	.word	0x000006d0
        /*0174*/ 	.word	0x000000ff
        /*0178*/ 	.word	0x00000018
        /*017c*/ 	.short	0x0100
        /*017e*/ 	.byte	0x06
	.zero		1


	//   ....[7]....
        /*0180*/ 	.word	0x000006e0
        /*0184*/ 	.word	0x000000ff
        /*0188*/ 	.word	0x000000c0
        /*018c*/ 	.short	0x0100
        /*018e*/ 	.byte	0x06
	.zero		1


	//   ....[8]....
        /*0190*/ 	.word	0x000006f0
        /*0194*/ 	.word	0x000000ff
        /*0198*/ 	.word	0x00000020
        /*019c*/ 	.short	0x0100
        /*019e*/ 	.byte	0x06
	.zero		1


	//   ....[9]....
        /*01a0*/ 	.word	0x00000700
        /*01a4*/ 	.word	0x000000ff
        /*01a8*/ 	.word	0x000000c8
        /*01ac*/ 	.short	0x0100
        /*01ae*/ 	.byte	0x06
	.zero		1


	//   ....[10]....
        /*01b0*/ 	.word	0x00000710
        /*01b4*/ 	.word	0x000000ff
        /*01b8*/ 	.word	0x00000028
        /*01bc*/ 	.short	0x0100
        /*01be*/ 	.byte	0x06
	.zero		1


	//   ....[11]....
        /*01c0*/ 	.word	0x00000720
        /*01c4*/ 	.word	0x000000ff
        /*01c8*/ 	.word	0x000000d0
        /*01cc*/ 	.short	0x0100
        /*01ce*/ 	.byte	0x06
	.zero		1


	//   ....[12]....
        /*01d0*/ 	.word	0x00000730
        /*01d4*/ 	.word	0x000000ff
        /*01d8*/ 	.word	0x00000030
        /*01dc*/ 	.short	0x0100
        /*01de*/ 	.byte	0x06
	.zero		1


	//   ....[13]....
        /*01e0*/ 	.word	0x00000740
        /*01e4*/ 	.word	0x000000ff
        /*01e8*/ 	.word	0x000000d8
        /*01ec*/ 	.short	0x0100
        /*01ee*/ 	.byte	0x06
	.zero		1


	//   ....[14]....
        /*01f0*/ 	.word	0x00000750
        /*01f4*/ 	.word	0x000000ff
        /*01f8*/ 	.word	0x00000038
        /*01fc*/ 	.short	0x0100
        /*01fe*/ 	.byte	0x06
	.zero		1


	//   ....[15]....
        /*0200*/ 	.word	0x00000760
        /*0204*/ 	.word	0x000000ff
        /*0208*/ 	.word	0x000000e0
        /*020c*/ 	.short	0x0100
        /*020e*/ 	.byte	0x06
	.zero		1


	//   ....[16]....
        /*0210*/ 	.word	0x00000770
        /*0214*/ 	.word	0x000000ff
        /*0218*/ 	.word	0x00000040
        /*021c*/ 	.short	0x0100
        /*021e*/ 	.byte	0x06
	.zero		1


	//   ....[17]....
        /*0220*/ 	.word	0x00000780
        /*0224*/ 	.word	0x000000ff
        /*0228*/ 	.word	0x000000e8
        /*022c*/ 	.short	0x0100
        /*022e*/ 	.byte	0x06
	.zero		1


	//   ....[18]....
        /*0230*/ 	.word	0x00000790
        /*0234*/ 	.word	0x000000ff
        /*0238*/ 	.word	0x00000048
        /*023c*/ 	.short	0x0100
        /*023e*/ 	.byte	0x06
	.zero		1


	//   ....[19]....
        /*0240*/ 	.word	0x000007a0
        /*0244*/ 	.word	0x000000ff
        /*0248*/ 	.word	0x000000f0
        /*024c*/ 	.short	0x0100
        /*024e*/ 	.byte	0x06
	.zero		1


	//   ....[20]....
        /*0250*/ 	.word	0x000007b0
        /*0254*/ 	.word	0x000000ff
        /*0258*/ 	.word	0x00000050
        /*025c*/ 	.short	0x0100
        /*025e*/ 	.byte	0x06
	.zero		1


	//   ....[21]....
        /*0260*/ 	.word	0x000007c0
        /*0264*/ 	.word	0x000000ff
        /*0268*/ 	.word	0x000000f8
        /*026c*/ 	.short	0x0100
        /*026e*/ 	.byte	0x06
	.zero		1


	//   ....[22]....
        /*0270*/ 	.word	0x000007d0
        /*0274*/ 	.word	0x000000ff
        /*0278*/ 	.word	0x00000058
        /*027c*/ 	.short	0x0100
        /*027e*/ 	.byte	0x06
	.zero		1


	//   ....[23]....
        /*0280*/ 	.word	0x000007e0
        /*0284*/ 	.word	0x000000ff
        /*0288*/ 	.word	0x00000100
        /*028c*/ 	.short	0x0100
        /*028e*/ 	.byte	0x06
	.zero		1


	//   ....[24]....
        /*0290*/ 	.word	0x000007f0
        /*0294*/ 	.word	0x000000ff
        /*0298*/ 	.word	0x00000060
        /*029c*/ 	.short	0x0100
        /*029e*/ 	.byte	0x06
	.zero		1


	//   ....[25]....
        /*02a0*/ 	.word	0x00000800
        /*02a4*/ 	.word	0x000000ff
        /*02a8*/ 	.word	0x00000108
        /*02ac*/ 	.short	0x0100
        /*02ae*/ 	.byte	0x06
	.zero		1


	//   ....[26]....
        /*02b0*/ 	.word	0x00000810
        /*02b4*/ 	.word	0x000000ff
        /*02b8*/ 	.word	0x00000068
        /*02bc*/ 	.short	0x0100
        /*02be*/ 	.byte	0x06
	.zero		1


	//   ....[27]....
        /*02c0*/ 	.word	0x00000820
        /*02c4*/ 	.word	0x000000ff
        /*02c8*/ 	.word	0x00000110
        /*02cc*/ 	.short	0x0100
        /*02ce*/ 	.byte	0x06
	.zero		1


	//   ....[28]....
        /*02d0*/ 	.word	0x00000830
        /*02d4*/ 	.word	0x000000ff
        /*02d8*/ 	.word	0x00000070
        /*02dc*/ 	.short	0x0100
        /*02de*/ 	.byte	0x06
	.zero		1


	//   ....[29]....
        /*02e0*/ 	.word	0x00000840
        /*02e4*/ 	.word	0x000000ff
        /*02e8*/ 	.word	0x00000118
        /*02ec*/ 	.short	0x0100
        /*02ee*/ 	.byte	0x06
	.zero		1


	//   ....[30]....
        /*02f0*/ 	.word	0x00000850
        /*02f4*/ 	.word	0x000000ff
        /*02f8*/ 	.word	0x00000078
        /*02fc*/ 	.short	0x0100
        /*02fe*/ 	.byte	0x06
	.zero		1


	//   ....[31]....
        /*0300*/ 	.word	0x00000860
        /*0304*/ 	.word	0x000000ff
        /*0308*/ 	.word	0x00000120
        /*030c*/ 	.short	0x0100
        /*030e*/ 	.byte	0x06
	.zero		1


	//   ....[32]....
        /*0310*/ 	.word	0x00000870
        /*0314*/ 	.word	0x000000ff
        /*0318*/ 	.word	0x00000080
        /*031c*/ 	.short	0x0100
        /*031e*/ 	.byte	0x06
	.zero		1


	//   ....[33]....
        /*0320*/ 	.word	0x00000880
        /*0324*/ 	.word	0x000000ff
        /*0328*/ 	.word	0x00000128
        /*032c*/ 	.short	0x0100
        /*032e*/ 	.byte	0x06
	.zero		1


	//   ....[34]....
        /*0330*/ 	.word	0x00000890
        /*0334*/ 	.word	0x000000ff
        /*0338*/ 	.word	0x00000088
        /*033c*/ 	.short	0x0100
        /*033e*/ 	.byte	0x06
	.zero		1


	//   ....[35]....
        /*0340*/ 	.word	0x000008a0
        /*0344*/ 	.word	0x000000ff
        /*0348*/ 	.word	0x00000130
        /*034c*/ 	.short	0x0100
        /*034e*/ 	.byte	0x06
	.zero		1


	//   ....[36]....
        /*0350*/ 	.word	0x000008b0
        /*0354*/ 	.word	0x000000ff
        /*0358*/ 	.word	0x00000090
        /*035c*/ 	.short	0x0100
        /*035e*/ 	.byte	0x06
	.zero		1


	//   ....[37]....
        /*0360*/ 	.word	0x000008c0
        /*0364*/ 	.word	0x000000ff
        /*0368*/ 	.word	0x00000138
        /*036c*/ 	.short	0x0100
        /*036e*/ 	.byte	0x06
	.zero		1


	//   ....[38]....
        /*0370*/ 	.word	0x000008d0
        /*0374*/ 	.word	0x000000ff
        /*0378*/ 	.word	0x00000098
        /*037c*/ 	.short	0x0100
        /*037e*/ 	.byte	0x06
	.zero		1


	//   ....[39]....
        /*0380*/ 	.word	0x000008e0
        /*0384*/ 	.word	0x000000ff
        /*0388*/ 	.word	0x00000140
        /*038c*/ 	.short	0x0100
        /*038e*/ 	.byte	0x06
	.zero		1


	//   ....[40]....
        /*0390*/ 	.word	0x000008f0
        /*0394*/ 	.word	0x000000ff
        /*0398*/ 	.word	0x000000a0
        /*039c*/ 	.short	0x0100
        /*039e*/ 	.byte	0x06
	.zero		1


	//   ....[41]....
        /*03a0*/ 	.word	0x00000900
        /*03a4*/ 	.word	0x000000ff
        /*03a8*/ 	.word	0x00000148
        /*03ac*/ 	.short	0x0100
        /*03ae*/ 	.byte	0x06
	.zero		1


	//   ....[42]....
        /*03b0*/ 	.word	0x00000a40
        /*03b4*/ 	.word	0x000000ff
        /*03b8*/ 	.word	0x00000150
        /*03bc*/ 	.short	0x0100
        /*03be*/ 	.byte	0x06
	.zero		1


	//   ....[43]....
        /*03c0*/ 	.word	0x00000a50
        /*03c4*/ 	.word	0x000000ff
        /*03c8*/ 	.word	0x00000170
        /*03cc*/ 	.short	0x0100
        /*03ce*/ 	.byte	0x06
	.zero		1


	//   ....[44]....
        /*03d0*/ 	.word	0x00000a60
        /*03d4*/ 	.word	0x000000ff
        /*03d8*/ 	.word	0x00000158
        /*03dc*/ 	.short	0x0100
        /*03de*/ 	.byte	0x06
	.zero		1


	//   ....[45]....
        /*03e0*/ 	.word	0x00000a70
        /*03e4*/ 	.word	0x000000ff
        /*03e8*/ 	.word	0x00000178
        /*03ec*/ 	.short	0x0100
        /*03ee*/ 	.byte	0x06
	.zero		1


	//   ....[46]....
        /*03f0*/ 	.word	0x00000a80
        /*03f4*/ 	.word	0x000000ff
        /*03f8*/ 	.word	0x00000160
        /*03fc*/ 	.short	0x0100
        /*03fe*/ 	.byte	0x06
	.zero		1


	//   ....[47]....
        /*0400*/ 	.word	0x00000a90
        /*0404*/ 	.word	0x000000ff
        /*0408*/ 	.word	0x00000180
        /*040c*/ 	.short	0x0100
        /*040e*/ 	.byte	0x06
	.zero		1


	//   ....[48]....
        /*0410*/ 	.word	0x00000aa0
        /*0414*/ 	.word	0x000000ff
        /*0418*/ 	.word	0x00000168
        /*041c*/ 	.short	0x0100
        /*041e*/ 	.byte	0x06
	.zero		1


	//   ....[49]....
        /*0420*/ 	.word	0x00000ab0
        /*0424*/ 	.word	0x000000ff
        /*0428*/ 	.word	0x00000188
        /*042c*/ 	.short	0x0100
        /*042e*/ 	.byte	0x06
	.zero		1


	//   ....[50]....
        /*0430*/ 	.word	0x00000ba0
        /*0434*/ 	.word	0x000000ff
        /*0438*/ 	.word	0x00000190
        /*043c*/ 	.short	0x0100
        /*043e*/ 	.byte	0x05
	.zero		1


	//   ....[51]....
        /*0440*/ 	.word	0x00000bb0
        /*0444*/ 	.word	0x000000ff
        /*0448*/ 	.word	0x00000198
        /*044c*/ 	.short	0x0100
        /*044e*/ 	.byte	0x05
	.zero		1


	//   ....[52]....
        /*0450*/ 	.word	0x00000cf0
        /*0454*/ 	.word	0x000000ff
        /*0458*/ 	.word	0x000001a0
        /*045c*/ 	.short	0x0100
        /*045e*/ 	.byte	0x05
	.zero		1


	//   ....[53]....
        /*0460*/ 	.word	0x00000d00
        /*0464*/ 	.word	0x000000ff
        /*0468*/ 	.word	0x000001b0
        /*046c*/ 	.short	0x0100
        /*046e*/ 	.byte	0x05
	.zero		1


	//   ....[54]....
        /*0470*/ 	.word	0x00000d10
        /*0474*/ 	.word	0x000000ff
        /*0478*/ 	.word	0x000001a8
        /*047c*/ 	.short	0x0100
        /*047e*/ 	.byte	0x05
	.zero		1


	//   ....[55]....
        /*0480*/ 	.word	0x00000d20
        /*0484*/ 	.word	0x000000ff
        /*0488*/ 	.word	0x000001b8
        /*048c*/ 	.short	0x0100
        /*048e*/ 	.byte	0x05
	.zero		1


	//   ....[56]....
        /*0490*/ 	.word	0x00000e50
        /*0494*/ 	.word	0x000000ff
        /*0498*/ 	.word	0x000001c0
        /*049c*/ 	.short	0x0100
        /*049e*/ 	.byte	0x06
	.zero		1


	//   ....[57]....
        /*04a0*/ 	.word	0x00000e60
        /*04a4*/ 	.word	0x000000ff
        /*04a8*/ 	.word	0x000001d0
        /*04ac*/ 	.short	0x0100
        /*04ae*/ 	.byte	0x06
	.zero		1


	//   ....[58]....
        /*04b0*/ 	.word	0x00000e70
        /*04b4*/ 	.word	0x000000ff
        /*04b8*/ 	.word	0x000001c8
        /*04bc*/ 	.short	0x0100
        /*04be*/ 	.byte	0x06
	.zero		1


	//   ....[59]....
        /*04c0*/ 	.word	0x00000e80
        /*04c4*/ 	.word	0x000000ff
        /*04c8*/ 	.word	0x000001d8
        /*04cc*/ 	.short	0x0100
        /*04ce*/ 	.byte	0x06
	.zero		1


	//   ....[60]....
        /*04d0*/ 	.word	0x00000f70
        /*04d4*/ 	.word	0x000000ff
        /*04d8*/ 	.word	0x000001e0
        /*04dc*/ 	.short	0x0100
        /*04de*/ 	.byte	0x05
	.zero		1


	//   ....[61]....
        /*04e0*/ 	.word	0x00000f80
        /*04e4*/ 	.word	0x000000ff
        /*04e8*/ 	.word	0x000001f0
        /*04ec*/ 	.short	0x0100
        /*04ee*/ 	.byte	0x05
	.zero		1


	//   ....[62]....
        /*04f0*/ 	.word	0x00000f90
        /*04f4*/ 	.word	0x000000ff
        /*04f8*/ 	.word	0x000001e8
        /*04fc*/ 	.short	0x0100
        /*04fe*/ 	.byte	0x05
	.zero		1


	//   ....[63]....
        /*0500*/ 	.word	0x00000fa0
        /*0504*/ 	.word	0x000000ff
        /*0508*/ 	.word	0x000001f8
        /*050c*/ 	.short	0x0100
        /*050e*/ 	.byte	0x05
	.zero		1


	//   ....[64]....
        /*0510*/ 	.word	0x00001a10
        /*0514*/ 	.word	0x00000002
        /*0518*/ 	.word	0x000001f0
        /*051c*/ 	.short	0x010a
        /*051e*/ 	.byte	0xff
	.zero		1


	//   ....[65]....
        /*0520*/ 	.word	0x00001a40
        /*0524*/ 	.word	0x00000002
        /*0528*/ 	.word	0x000001e0
        /*052c*/ 	.short	0x0101
        /*052e*/ 	.byte	0xff
	.zero		1


	//   ....[66]....
        /*0530*/ 	.word	0x00001b10
        /*0534*/ 	.word	0x000000ff
        /*0538*/ 	.word	0x000000a8
        /*053c*/ 	.short	0x010a
        /*053e*/ 	.byte	0x08
	.zero		1


	//   ....[67]....
        /*0540*/ 	.word	0x00001b90
        /*0544*/ 	.word	0x000000ff
        /*0548*/ 	.word	0x000000a8
        /*054c*/ 	.short	0x010a
        /*054e*/ 	.byte	0x29
	.zero		1


	//   ....[68]....
        /*0550*/ 	.word	0x00001cd0
        /*0554*/ 	.word	0x000000ff
        /*0558*/ 	.word	0x000000a8
        /*055c*/ 	.short	0x010a
        /*055e*/ 	.byte	0x08
	.zero		1


	//   ....[69]....
        /*0560*/ 	.word	0x00001f90
        /*0564*/ 	.word	0x000000ff
        /*0568*/ 	.word	0x00000198
        /*056c*/ 	.short	0x0101
        /*056e*/ 	.byte	0x06
	.zero		1


	//   ....[70]....
        /*0570*/ 	.word	0x00001fb0
        /*0574*/ 	.word	0x000000ff
        /*0578*/ 	.word	0x000000a8
        /*057c*/ 	.short	0x010a
        /*057e*/ 	.byte	0x08
	.zero		1


	//   ....[71]....
        /*0580*/ 	.word	0x00002030
        /*0584*/ 	.word	0x000000ff
        /*0588*/ 	.word	0x000000a8
        /*058c*/ 	.short	0x010a
        /*058e*/ 	.byte	0x29
	.zero		1


	//   ....[72]....
        /*0590*/ 	.word	0x00002170
        /*0594*/ 	.word	0x000000ff
        /*0598*/ 	.word	0x000000a8
        /*059c*/ 	.short	0x010a
        /*059e*/ 	.byte	0x08
	.zero		1


	//   ....[73]....
        /*05a0*/ 	.word	0x00002460
        /*05a4*/ 	.word	0x00000002
        /*05a8*/ 	.word	0x000001a0
        /*05ac*/ 	.short	0x010a
        /*05ae*/ 	.byte	0xff
	.zero		1


	//   ....[74]....
        /*05b0*/ 	.word	0x00002520
        /*05b4*/ 	.word	0x00000002
        /*05b8*/ 	.word	0x00000000
        /*05bc*/ 	.short	0x0101
        /*05be*/ 	.byte	0xff
	.zero		1


	//   ....[75]....
        /*05c0*/ 	.word	0x00002aa0
        /*05c4*/ 	.word	0x000000ff
        /*05c8*/ 	.word	0x00000000
        /*05cc*/ 	.short	0x010a
        /*05ce*/ 	.byte	0x04
	.zero		1


	//   ....[76]....
        /*05d0*/ 	.word	0x00002b30
        /*05d4*/ 	.word	0x000000ff
        /*05d8*/ 	.word	0x00000000
        /*05dc*/ 	.short	0x010a
        /*05de*/ 	.byte	0x04
	.zero		1


	//   ....[77]....
        /*05e0*/ 	.word	0x00002bc0
        /*05e4*/ 	.word	0x000000ff
        /*05e8*/ 	.word	0x00000000
        /*05ec*/ 	.short	0x010a
        /*05ee*/ 	.byte	0x04
	.zero		1


	//   ....[78]....
        /*05f0*/ 	.word	0x00002c50
        /*05f4*/ 	.word	0x000000ff
        /*05f8*/ 	.word	0x00000000
        /*05fc*/ 	.short	0x010a
        /*05fe*/ 	.byte	0x04
	.zero		1


	//   ....[79]....
        /*0600*/ 	.word	0x00002ce0
        /*0604*/ 	.word	0x000000ff
        /*0608*/ 	.word	0x00000000
        /*060c*/ 	.short	0x010a
        /*060e*/ 	.byte	0x04
	.zero		1


	//   ....[80]....
        /*0610*/ 	.word	0x00002d70
        /*0614*/ 	.word	0x000000ff
        /*0618*/ 	.word	0x00000000
        /*061c*/ 	.short	0x010a
        /*061e*/ 	.byte	0x04
	.zero		1


	//   ....[81]....
        /*0620*/ 	.word	0x00002e00
        /*0624*/ 	.word	0x000000ff
        /*0628*/ 	.word	0x00000000
        /*062c*/ 	.short	0x010a
        /*062e*/ 	.byte	0x04
	.zero		1


	//   ....[82]....
        /*0630*/ 	.word	0x00002e90
        /*0634*/ 	.word	0x000000ff
        /*0638*/ 	.word	0x00000000
        /*063c*/ 	.short	0x010a
        /*063e*/ 	.byte	0x04
	.zero		1


	//   ....[83]....
        /*0640*/ 	.word	0x00002f20
        /*0644*/ 	.word	0x000000ff
        /*0648*/ 	.word	0x00000000
        /*064c*/ 	.short	0x010a
        /*064e*/ 	.byte	0x04
	.zero		1


	//   ....[84]....
        /*0650*/ 	.word	0x00002fb0
        /*0654*/ 	.word	0x000000ff
        /*0658*/ 	.word	0x00000000
        /*065c*/ 	.short	0x010a
        /*065e*/ 	.byte	0x04
	.zero		1


	//   ....[85]....
        /*0660*/ 	.word	0x00003040
        /*0664*/ 	.word	0x000000ff
        /*0668*/ 	.word	0x00000000
        /*066c*/ 	.short	0x010a
        /*066e*/ 	.byte	0x04
	.zero		1


	//   ....[86]....
        /*0670*/ 	.word	0x000030d0
        /*0674*/ 	.word	0x000000ff
        /*0678*/ 	.word	0x00000000
        /*067c*/ 	.short	0x010a
        /*067e*/ 	.byte	0x04
	.zero		1


	//   ....[87]....
        /*0680*/ 	.word	0x00003160
        /*0684*/ 	.word	0x000000ff
        /*0688*/ 	.word	0x00000000
        /*068c*/ 	.short	0x010a
        /*068e*/ 	.byte	0x04
	.zero		1


	//   ....[88]....
        /*0690*/ 	.word	0x000031f0
        /*0694*/ 	.word	0x000000ff
        /*0698*/ 	.word	0x00000000
        /*069c*/ 	.short	0x010a
        /*069e*/ 	.byte	0x04
	.zero		1


	//   ....[89]....
        /*06a0*/ 	.word	0x00003280
        /*06a4*/ 	.word	0x000000ff
        /*06a8*/ 	.word	0x00000000
        /*06ac*/ 	.short	0x010a
        /*06ae*/ 	.byte	0x04
	.zero		1


	//   ....[90]....
        /*06b0*/ 	.word	0x00003310
        /*06b4*/ 	.word	0x000000ff
        /*06b8*/ 	.word	0x00000000
        /*06bc*/ 	.short	0x010a
        /*06be*/ 	.byte	0x04
	.zero		1


	//   ....[91]....
        /*06c0*/ 	.word	0x000033a0
        /*06c4*/ 	.word	0x000000ff
        /*06c8*/ 	.word	0x00000000
        /*06cc*/ 	.short	0x010a
        /*06ce*/ 	.byte	0x04
	.zero		1


	//   ....[92]....
        /*06d0*/ 	.word	0x00003430
        /*06d4*/ 	.word	0x000000ff
        /*06d8*/ 	.word	0x00000000
        /*06dc*/ 	.short	0x010a
        /*06de*/ 	.byte	0x04
	.zero		1


	//   ....[93]....
        /*06e0*/ 	.word	0x000034c0
        /*06e4*/ 	.word	0x000000ff
        /*06e8*/ 	.word	0x00000000
        /*06ec*/ 	.short	0x010a
        /*06ee*/ 	.byte	0x04
	.zero		1


	//   ....[94]....
        /*06f0*/ 	.word	0x00003550
        /*06f4*/ 	.word	0x000000ff
        /*06f8*/ 	.word	0x00000000
        /*06fc*/ 	.short	0x010a
        /*06fe*/ 	.byte	0x04
	.zero		1


	//   ....[95]....
        /*0700*/ 	.word	0x000035f0
        /*0704*/ 	.word	0x00000000
        /*0708*/ 	.word	0x00000000
        /*070c*/ 	.short	0x010a
        /*070e*/ 	.byte	0xff
	.zero		1


	//   ....[96]....
        /*0710*/ 	.word	0x00003710
        /*0714*/ 	.word	0x00000000
        /*0718*/ 	.word	0x000001e0
        /*071c*/ 	.short	0x010a
        /*071e*/ 	.byte	0xff
	.zero		1


	//   ....[97]....
        /*0720*/ 	.word	0x00003780
        /*0724*/ 	.word	0x00000000
        /*0728*/ 	.word	0x00000000
        /*072c*/ 	.short	0x0101
        /*072e*/ 	.byte	0xff
	.zero		1


	//   ....[98]....
        /*0730*/ 	.word	0x000037a0
        /*0734*/ 	.word	0x000000ff
        /*0738*/ 	.word	0x000001b0
        /*073c*/ 	.short	0x010a
        /*073e*/ 	.byte	0x05
	.zero		1


	//   ....[99]....
        /*0740*/ 	.word	0x000038c0
        /*0744*/ 	.word	0x00000000
        /*0748*/ 	.word	0x000001a0
        /*074c*/ 	.short	0x010a
        /*074e*/ 	.byte	0xff
	.zero		1


	//   ....[100]....
        /*0750*/ 	.word	0x000039c0
        /*0754*/ 	.word	0x00000000
        /*0758*/ 	.word	0x00000000
        /*075c*/ 	.short	0x0101
        /*075e*/ 	.byte	0xff
	.zero		1


	//   ....[101]....
        /*0760*/ 	.word	0x00003a50
        /*0764*/ 	.word	0x000000ff
        /*0768*/ 	.word	0x000001b0
        /*076c*/ 	.short	0x0106
        /*076e*/ 	.byte	0x05
	.zero		1


	//   ....[102]....
        /*0770*/ 	.word	0x00003a70
        /*0774*/ 	.word	0x000000ff
        /*0778*/ 	.word	0x000001b0
        /*077c*/ 	.short	0x010a
        /*077e*/ 	.byte	0x05
	.zero		1


	//   ....[103]....
        /*0780*/ 	.word	0x00003b00
        /*0784*/ 	.word	0x000000ff
        /*0788*/ 	.word	0x000001b0
        /*078c*/ 	.short	0x0106
        /*078e*/ 	.byte	0x04
	.zero		1


	//   ....[104]....
        /*0790*/ 	.word	0x00003b40
        /*0794*/ 	.word	0x00000000
        /*0798*/ 	.word	0x000001b0
        /*079c*/ 	.short	0x010a
        /*079e*/ 	.byte	0xff
	.zero		1


	//   ....[105]....
        /*07a0*/ 	.word	0x00004130
        /*07a4*/ 	.word	0x00000000
        /*07a8*/ 	.word	0x000001a0
        /*07ac*/ 	.short	0x010a
        /*07ae*/ 	.byte	0xff
	.zero		1


	//   ....[106]....
        /*07b0*/ 	.word	0x00004230
        /*07b4*/ 	.word	0x00000003
        /*07b8*/ 	.word	0x00000000
        /*07bc*/ 	.short	0x0101
        /*07be*/ 	.byte	0xff
	.zero		1


	//   ....[107]....
        /*07c0*/ 	.word	0x00004240
        /*07c4*/ 	.word	0x000000ff
        /*07c8*/ 	.word	0x00000000
        /*07cc*/ 	.short	0x010a
        /*07ce*/ 	.byte	0x08
	.zero		1


	//   ....[108]....
        /*07d0*/ 	.word	0x00004260
        /*07d4*/ 	.word	0x000000ff
        /*07d8*/ 	.word	0x000001d0
        /*07dc*/ 	.short	0x010a
        /*07de*/ 	.byte	0x0a
	.zero		1


	//   ....[109]....
        /*07e0*/ 	.word	0x00004340
        /*07e4*/ 	.word	0x000000ff
        /*07e8*/ 	.word	0x00000000
        /*07ec*/ 	.short	0x010a
        /*07ee*/ 	.byte	0x08
	.zero		1


	//   ....[110]....
        /*07f0*/ 	.word	0x00004480
        /*07f4*/ 	.word	0x000000ff
        /*07f8*/ 	.word	0x00000000
        /*07fc*/ 	.short	0x010a
        /*07fe*/ 	.byte	0x1a
	.zero		1


	//   ....[111]....
        /*0800*/ 	.word	0x00004690
        /*0804*/ 	.word	0x000000ff
        /*0808*/ 	.word	0x00000000
        /*080c*/ 	.short	0x010a
        /*080e*/ 	.byte	0x05
	.zero		1


	//   ....[112]....
        /*0810*/ 	.word	0x00004720
        /*0814*/ 	.word	0x000000ff
        /*0818*/ 	.word	0x00000000
        /*081c*/ 	.short	0x010a
        /*081e*/ 	.byte	0x06
	.zero		1


	//   ....[113]....
        /*0820*/ 	.word	0x00004b50
        /*0824*/ 	.word	0x00000000
        /*0828*/ 	.word	0x000001a0
        /*082c*/ 	.short	0x010a
        /*082e*/ 	.byte	0xff
	.zero		1


	//   ....[114]....
        /*0830*/ 	.word	0x00004c80
        /*0834*/ 	.word	0x00000000
        /*0838*/ 	.word	0x00000000
        /*083c*/ 	.short	0x0101
        /*083e*/ 	.byte	0xff
	.zero		1


	//   ....[115]....
        /*0840*/ 	.word	0x00004fa0
        /*0844*/ 	.word	0x000000ff
        /*0848*/ 	.word	0x00000198
        /*084c*/ 	.short	0x010a
        /*084e*/ 	.byte	0x04
	.zero		1


	//   ....[116]....
        /*0850*/ 	.word	0x00005110
        /*0854*/ 	.word	0x000000ff
        /*0858*/ 	.word	0x00000170
        /*085c*/ 	.short	0x010a
        /*085e*/ 	.byte	0x04
	.zero		1


	//   ....[117]....
        /*0860*/ 	.word	0x00005290
        /*0864*/ 	.word	0x000000ff
        /*0868*/ 	.word	0x00000150
        /*086c*/ 	.short	0x010b
        /*086e*/ 	.byte	0x04
	.zero		1


	//   ....[118]....
        /*0870*/ 	.word	0x000052a0
        /*0874*/ 	.word	0x000000ff
        /*0878*/ 	.word	0x00000000
        /*087c*/ 	.short	0x0101
        /*087e*/ 	.byte	0x06
	.zero		1


	//   ....[119]....
        /*0880*/ 	.word	0x000052b0
        /*0884*/ 	.word	0x000000ff
        /*0888*/ 	.word	0x00000178
        /*088c*/ 	.short	0x010a
        /*088e*/ 	.byte	0x04
	.zero		1


	//   ....[120]....
        /*0890*/ 	.word	0x00005400
        /*0894*/ 	.word	0x000000ff
        /*0898*/ 	.word	0x00000158
        /*089c*/ 	.short	0x010b
        /*089e*/ 	.byte	0x04
	.zero		1


	//   ....[121]....
        /*08a0*/ 	.word	0x00005410
        /*08a4*/ 	.word	0x000000ff
        /*08a8*/ 	.word	0x00000000
        /*08ac*/ 	.short	0x0101
        /*08ae*/ 	.byte	0x06
	.zero		1


	//   ....[122]....
        /*08b0*/ 	.word	0x00005420
        /*08b4*/ 	.word	0x000000ff
        /*08b8*/ 	.word	0x00000180
        /*08bc*/ 	.short	0x010a
        /*08be*/ 	.byte	0x04
	.zero		1


	//   ....[123]....
        /*08c0*/ 	.word	0x000055a0
        /*08c4*/ 	.word	0x000000ff
        /*08c8*/ 	.word	0x00000160
        /*08cc*/ 	.short	0x010b
        /*08ce*/ 	.byte	0x04
	.zero		1


	//   ....[124]....
        /*08d0*/ 	.word	0x000055e0
        /*08d4*/ 	.word	0x000000ff
        /*08d8*/ 	.word	0x00000000
        /*08dc*/ 	.short	0x0101
        /*08de*/ 	.byte	0x06
	.zero		1


	//   ....[125]....
        /*08e0*/ 	.word	0x00005620
        /*08e4*/ 	.word	0x000000ff
        /*08e8*/ 	.word	0x00000188
        /*08ec*/ 	.short	0x010a
        /*08ee*/ 	.byte	0x04
	.zero		1


	//   ....[126]....
        /*08f0*/ 	.word	0x00005870
        /*08f4*/ 	.word	0x000000ff
        /*08f8*/ 	.word	0x00000168
        /*08fc*/ 	.short	0x010b
        /*08fe*/ 	.byte	0x04
	.zero		1


	//   ....[127]....
        /*0900*/ 	.word	0x00005890
        /*0904*/ 	.word	0x000000ff
        /*0908*/ 	.word	0x00000000
        /*090c*/ 	.short	0x0101
        /*090e*/ 	.byte	0x05
	.zero		1


	//   ....[128]....
        /*0910*/ 	.word	0x000058c0
        /*0914*/ 	.word	0x000000ff
        /*0918*/ 	.word	0x00000170
        /*091c*/ 	.short	0x010a
        /*091e*/ 	.byte	0x04
	.zero		1


	//   ....[129]....
        /*0920*/ 	.word	0x000058e0
        /*0924*/ 	.word	0x000000ff
        /*0928*/ 	.word	0x00000178
        /*092c*/ 	.short	0x010a
        /*092e*/ 	.byte	0x04
	.zero		1


	//   ....[130]....
        /*0930*/ 	.word	0x00005900
        /*0934*/ 	.word	0x000000ff
        /*0938*/ 	.word	0x00000180
        /*093c*/ 	.short	0x010a
        /*093e*/ 	.byte	0x04
	.zero		1


	//   ....[131]....
        /*0940*/ 	.word	0x00005940
        /*0944*/ 	.word	0x00000000
        /*0948*/ 	.word	0x00000188
        /*094c*/ 	.short	0x010a
        /*094e*/ 	.byte	0xff
	.zero		1


	//   ....[132]....
        /*0950*/ 	.word	0x00005c70
        /*0954*/ 	.word	0x00000000
        /*0958*/ 	.word	0x000001a0
        /*095c*/ 	.short	0x010a
        /*095e*/ 	.byte	0xff
	.zero		1


	//   ....[133]....
        /*0960*/ 	.word	0x00005d80
        /*0964*/ 	.word	0x00000000
        /*0968*/ 	.word	0x00000000
        /*096c*/ 	.short	0x0101
        /*096e*/ 	.byte	0xff
	.zero		1


	//   ....[134]....
        /*0970*/ 	.word	0x000067b0
        /*0974*/ 	.word	0x000000ff
        /*0978*/ 	.word	0x00000150
        /*097c*/ 	.short	0x010a
        /*097e*/ 	.byte	0x31
	.zero		1


	//   ....[135]....
        /*0980*/ 	.word	0x000067f0
        /*0984*/ 	.word	0x00000040
        /*0988*/ 	.word	0x000001c0
        /*098c*/ 	.short	0x010a
        /*098e*/ 	.byte	0xff
	.zero		1


	//   ....[136]....
        /*0990*/ 	.word	0x000068e0
        /*0994*/ 	.word	0x000000ff
        /*0998*/ 	.word	0x00000150
        /*099c*/ 	.short	0x010a
        /*099e*/ 	.byte	0x31
	.zero		1


	//   ....[137]....
        /*09a0*/ 	.word	0x000069d0
        /*09a4*/ 	.word	0x00000040
        /*09a8*/ 	.word	0x000001c0
        /*09ac*/ 	.short	0x010a
        /*09ae*/ 	.byte	0xff
	.zero		1


	//   ....[138]....
        /*09b0*/ 	.word	0x000074a0
        /*09b4*/ 	.word	0x00000000
        /*09b8*/ 	.word	0x00000000
        /*09bc*/ 	.short	0x0101
        /*09be*/ 	.byte	0xff
	.zero		1


	//   ....[139]....
        /*09c0*/ 	.word	0x000074b0
        /*09c4*/ 	.word	0x00000002
        /*09c8*/ 	.word	0x00000150
        /*09cc*/ 	.short	0x010a
        /*09ce*/ 	.byte	0xff
	.zero		1


	//   ....[140]....
        /*09d0*/ 	.word	0x00007590
        /*09d4*/ 	.word	0x00000002
        /*09d8*/ 	.word	0x00000150
        /*09dc*/ 	.short	0x010a
        /*09de*/ 	.byte	0xff
	.zero		1


	//   ....[141]....
        /*09e0*/ 	.word	0x000080f0
        /*09e4*/ 	.word	0x00000048
        /*09e8*/ 	.word	0x00000000
        /*09ec*/ 	.short	0x0101
        /*09ee*/ 	.byte	0xff
	.zero		1


	//   ....[142]....
        /*09f0*/ 	.word	0x00008110
        /*09f4*/ 	.word	0x00000000
        /*09f8*/ 	.word	0x00000150
        /*09fc*/ 	.short	0x010a
        /*09fe*/ 	.byte	0xff
	.zero		1


	//   ....[143]....
        /*0a00*/ 	.word	0x000081e0
        /*0a04*/ 	.word	0x00000000
        /*0a08*/ 	.word	0x00000150
        /*0a0c*/ 	.short	0x010a
        /*0a0e*/ 	.byte	0xff
	.zero		1


	//   ....[144]....
        /*0a10*/ 	.word	0x00008d40
        /*0a14*/ 	.word	0x00000048
        /*0a18*/ 	.word	0x00000000
        /*0a1c*/ 	.short	0x0101
        /*0a1e*/ 	.byte	0xff
	.zero		1


	//   ....[145]....
        /*0a20*/ 	.word	0x00008d60
        /*0a24*/ 	.word	0x00000000
        /*0a28*/ 	.word	0x00000150
        /*0a2c*/ 	.short	0x010a
        /*0a2e*/ 	.byte	0xff
	.zero		1


	//   ....[146]....
        /*0a30*/ 	.word	0x00008e30
        /*0a34*/ 	.word	0x00000000
        /*0a38*/ 	.word	0x00000150
        /*0a3c*/ 	.short	0x010a
        /*0a3e*/ 	.byte	0xff
	.zero		1


	//   ....[147]....
        /*0a40*/ 	.word	0x00009190
        /*0a44*/ 	.word	0x000000ff
        /*0a48*/ 	.word	0x00000000
        /*0a4c*/ 	.short	0x0101
        /*0a4e*/ 	.byte	0x05
	.zero		1


	//   ....[148]....
        /*0a50*/ 	.word	0x000099f0
        /*0a54*/ 	.word	0x00000000
        /*0a58*/ 	.word	0x00000000
        /*0a5c*/ 	.short	0x0101
        /*0a5e*/ 	.byte	0xff
	.zero		1


	//   ....[149]....
        /*0a60*/ 	.word	0x00009c80
        /*0a64*/ 	.word	0x000000ff
        /*0a68*/ 	.word	0x00000000
        /*0a6c*/ 	.short	0x0101
        /*0a6e*/ 	.byte	0x04
	.zero		1


	//   ....[150]....
        /*0a70*/ 	.word	0x00009ca0
        /*0a74*/ 	.word	0x00000002
        /*0a78*/ 	.word	0x000001f0
        /*0a7c*/ 	.short	0x010a
        /*0a7e*/ 	.byte	0xff
	.zero		1


	//   ....[151]....
        /*0a80*/ 	.word	0x00009d00
        /*0a84*/ 	.word	0x00000002
        /*0a88*/ 	.word	0x000000a8
        /*0a8c*/ 	.short	0x010a
        /*0a8e*/ 	.byte	0xff
	.zero		1


	//   ....[152]....
        /*0a90*/ 	.word	0x00009d60
        /*0a94*/ 	.word	0x00000002
        /*0a98*/ 	.word	0x000000a8
        /*0a9c*/ 	.short	0x010a
        /*0a9e*/ 	.byte	0xff
	.zero		1


	//   ....[153]....
        /*0aa0*/ 	.word	0x00009db0
        /*0aa4*/ 	.word	0x00000002
        /*0aa8*/ 	.word	0x000001a0
        /*0aac*/ 	.short	0x010a
        /*0aae*/ 	.byte	0xff
	.zero		1


	//   ....[154]....
        /*0ab0*/ 	.word	0x00009e10
        /*0ab4*/ 	.word	0x00000000
        /*0ab8*/ 	.word	0x00000000
        /*0abc*/ 	.short	0x010a
        /*0abe*/ 	.byte	0xff
	.zero		1


	//   ....[155]....
        /*0ac0*/ 	.word	0x00009e70
        /*0ac4*/ 	.word	0x00000000
        /*0ac8*/ 	.word	0x00000000
        /*0acc*/ 	.short	0x010a
        /*0ace*/ 	.byte	0xff
	.zero		1


	//   ....[156]....
        /*0ad0*/ 	.word	0x00009ed0
        /*0ad4*/ 	.word	0x00000000
        /*0ad8*/ 	.word	0x00000000
        /*0adc*/ 	.short	0x010a
        /*0ade*/ 	.byte	0xff
	.zero		1


	//   ....[157]....
        /*0ae0*/ 	.word	0x00009f30
        /*0ae4*/ 	.word	0x00000000
        /*0ae8*/ 	.word	0x00000000
        /*0aec*/ 	.short	0x010a
        /*0aee*/ 	.byte	0xff
	.zero		1


	//   ....[158]....
        /*0af0*/ 	.word	0x00009f90
        /*0af4*/ 	.word	0x00000000
        /*0af8*/ 	.word	0x00000000
        /*0afc*/ 	.short	0x010a
        /*0afe*/ 	.byte	0xff
	.zero		1


	//   ....[159]....
        /*0b00*/ 	.word	0x00009ff0
        /*0b04*/ 	.word	0x00000000
        /*0b08*/ 	.word	0x00000000
        /*0b0c*/ 	.short	0x010a
        /*0b0e*/ 	.byte	0xff
	.zero		1


	//   ....[160]....
        /*0b10*/ 	.word	0x0000a050
        /*0b14*/ 	.word	0x00000000
        /*0b18*/ 	.word	0x00000000
        /*0b1c*/ 	.short	0x010a
        /*0b1e*/ 	.byte	0xff
	.zero		1


	//   ....[161]....
        /*0b20*/ 	.word	0x0000a0b0
        /*0b24*/ 	.word	0x00000000
        /*0b28*/ 	.word	0x00000000
        /*0b2c*/ 	.short	0x010a
        /*0b2e*/ 	.byte	0xff
	.zero		1


	//   ....[162]....
        /*0b30*/ 	.word	0x0000a110
        /*0b34*/ 	.word	0x00000000
        /*0b38*/ 	.word	0x00000000
        /*0b3c*/ 	.short	0x010a
        /*0b3e*/ 	.byte	0xff
	.zero		1


	//   ....[163]....
        /*0b40*/ 	.word	0x0000a170
        /*0b44*/ 	.word	0x00000000
        /*0b48*/ 	.word	0x00000000
        /*0b4c*/ 	.short	0x010a
        /*0b4e*/ 	.byte	0xff
	.zero		1


	//   ....[164]....
        /*0b50*/ 	.word	0x0000a1d0
        /*0b54*/ 	.word	0x00000000
        /*0b58*/ 	.word	0x00000000
        /*0b5c*/ 	.short	0x010a
        /*0b5e*/ 	.byte	0xff
	.zero		1


	//   ....[165]....
        /*0b60*/ 	.word	0x0000a230
        /*0b64*/ 	.word	0x00000000
        /*0b68*/ 	.word	0x00000000
        /*0b6c*/ 	.short	0x010a
        /*0b6e*/ 	.byte	0xff
	.zero		1


	//   ....[166]....
        /*0b70*/ 	.word	0x0000a290
        /*0b74*/ 	.word	0x00000000
        /*0b78*/ 	.word	0x00000000
        /*0b7c*/ 	.short	0x010a
        /*0b7e*/ 	.byte	0xff
	.zero		1


	//   ....[167]....
        /*0b80*/ 	.word	0x0000a2f0
        /*0b84*/ 	.word	0x00000000
        /*0b88*/ 	.word	0x00000000
        /*0b8c*/ 	.short	0x010a
        /*0b8e*/ 	.byte	0xff
	.zero		1


	//   ....[168]....
        /*0b90*/ 	.word	0x0000a350
        /*0b94*/ 	.word	0x00000000
        /*0b98*/ 	.word	0x00000000
        /*0b9c*/ 	.short	0x010a
        /*0b9e*/ 	.byte	0xff
	.zero		1


	//   ....[169]....
        /*0ba0*/ 	.word	0x0000a3b0
        /*0ba4*/ 	.word	0x00000000
        /*0ba8*/ 	.word	0x00000000
        /*0bac*/ 	.short	0x010a
        /*0bae*/ 	.byte	0xff
	.zero		1


	//   ....[170]....
        /*0bb0*/ 	.word	0x0000a410
        /*0bb4*/ 	.word	0x00000000
        /*0bb8*/ 	.word	0x00000000
        /*0bbc*/ 	.short	0x010a
        /*0bbe*/ 	.byte	0xff
	.zero		1


	//   ....[171]....
        /*0bc0*/ 	.word	0x0000a470
        /*0bc4*/ 	.word	0x00000000
        /*0bc8*/ 	.word	0x00000000
        /*0bcc*/ 	.short	0x010a
        /*0bce*/ 	.byte	0xff
	.zero		1


	//   ....[172]....
        /*0bd0*/ 	.word	0x0000a4d0
        /*0bd4*/ 	.word	0x00000000
        /*0bd8*/ 	.word	0x00000000
        /*0bdc*/ 	.short	0x010a
        /*0bde*/ 	.byte	0xff
	.zero		1


	//   ....[173]....
        /*0be0*/ 	.word	0x0000a530
        /*0be4*/ 	.word	0x00000000
        /*0be8*/ 	.word	0x00000000
        /*0bec*/ 	.short	0x010a
        /*0bee*/ 	.byte	0xff
	.zero		1


	//   ....[174]....
        /*0bf0*/ 	.word	0x0000a580
        /*0bf4*/ 	.word	0x00000000
        /*0bf8*/ 	.word	0x000001e0
        /*0bfc*/ 	.short	0x010a
        /*0bfe*/ 	.byte	0xff
	.zero		1


	//   ....[175]....
        /*0c00*/ 	.word	0x0000a5e0
        /*0c04*/ 	.word	0x00000000
        /*0c08*/ 	.word	0x000001b0
        /*0c0c*/ 	.short	0x010a
        /*0c0e*/ 	.byte	0xff
	.zero		1


	//   ....[176]....
        /*0c10*/ 	.word	0x0000a630
        /*0c14*/ 	.word	0x00000000
        /*0c18*/ 	.word	0x000001a0
        /*0c1c*/ 	.short	0x010a
        /*0c1e*/ 	.byte	0xff
	.zero		1


	//   ....[177]....
        /*0c20*/ 	.word	0x0000a690
        /*0c24*/ 	.word	0x00000000
        /*0c28*/ 	.word	0x000001b0
        /*0c2c*/ 	.short	0x010a
        /*0c2e*/ 	.byte	0xff
	.zero		1


	//   ....[178]....
        /*0c30*/ 	.word	0x0000a6e0
        /*0c34*/ 	.word	0x00000000
        /*0c38*/ 	.word	0x000001a0
        /*0c3c*/ 	.short	0x010a
        /*0c3e*/ 	.byte	0xff
	.zero		1


	//   ....[179]....
        /*0c40*/ 	.word	0x0000a740
        /*0c44*/ 	.word	0x00000002
        /*0c48*/ 	.word	0x000001d0
        /*0c4c*/ 	.short	0x010a
        /*0c4e*/ 	.byte	0xff
	.zero		1


	//   ....[180]....
        /*0c50*/ 	.word	0x0000a7a0
        /*0c54*/ 	.word	0x00000000
        /*0c58*/ 	.word	0x00000000
        /*0c5c*/ 	.short	0x010a
        /*0c5e*/ 	.byte	0xff
	.zero		1


	//   ....[181]....
        /*0c60*/ 	.word	0x0000a800
        /*0c64*/ 	.word	0x00000000
        /*0c68*/ 	.word	0x00000000
        /*0c6c*/ 	.short	0x010a
        /*0c6e*/ 	.byte	0xff
	.zero		1


	//   ....[182]....
        /*0c70*/ 	.word	0x0000a860
        /*0c74*/ 	.word	0x00000000
        /*0c78*/ 	.word	0x00000000
        /*0c7c*/ 	.short	0x010a
        /*0c7e*/ 	.byte	0xff
	.zero		1


	//   ....[183]....
        /*0c80*/ 	.word	0x0000a8b0
        /*0c84*/ 	.word	0x00000000
        /*0c88*/ 	.word	0x000001a0
        /*0c8c*/ 	.short	0x010a
        /*0c8e*/ 	.byte	0xff
	.zero		1


	//   ....[184]....
        /*0c90*/ 	.word	0x0000a910
        /*0c94*/ 	.word	0x00000000
        /*0c98*/ 	.word	0x00000198
        /*0c9c*/ 	.short	0x010a
        /*0c9e*/ 	.byte	0xff
	.zero		1


	//   ....[185]....
        /*0ca0*/ 	.word	0x0000a970
        /*0ca4*/ 	.word	0x00000000
        /*0ca8*/ 	.word	0x00000170
        /*0cac*/ 	.short	0x010a
        /*0cae*/ 	.byte	0xff
	.zero		1


	//   ....[186]....
        /*0cb0*/ 	.word	0x0000a9d0
        /*0cb4*/ 	.word	0x00000000
        /*0cb8*/ 	.word	0x00000178
        /*0cbc*/ 	.short	0x010a
        /*0cbe*/ 	.byte	0xff
	.zero		1


	//   ....[187]....
        /*0cc0*/ 	.word	0x0000aa30
        /*0cc4*/ 	.word	0x00000000
        /*0cc8*/ 	.word	0x00000180
        /*0ccc*/ 	.short	0x010a
        /*0cce*/ 	.byte	0xff
	.zero		1


	//   ....[188]....
        /*0cd0*/ 	.word	0x0000aa90
        /*0cd4*/ 	.word	0x00000000
        /*0cd8*/ 	.word	0x00000188
        /*0cdc*/ 	.short	0x010a
        /*0cde*/ 	.byte	0xff
	.zero		1


	//   ....[189]....
        /*0ce0*/ 	.word	0x0000aaf0
        /*0ce4*/ 	.word	0x00000000
        /*0ce8*/ 	.word	0x00000170
        /*0cec*/ 	.short	0x010a
        /*0cee*/ 	.byte	0xff
	.zero		1


	//   ....[190]....
        /*0cf0*/ 	.word	0x0000ab50
        /*0cf4*/ 	.word	0x00000000
        /*0cf8*/ 	.word	0x00000178
        /*0cfc*/ 	.short	0x010a
        /*0cfe*/ 	.byte	0xff
	.zero		1


	//   ....[191]....
        /*0d00*/ 	.word	0x0000abb0
        /*0d04*/ 	.word	0x00000000
        /*0d08*/ 	.word	0x00000180
        /*0d0c*/ 	.short	0x010a
        /*0d0e*/ 	.byte	0xff
	.zero		1


	//   ....[192]....
        /*0d10*/ 	.word	0x0000ac00
        /*0d14*/ 	.word	0x00000000
        /*0d18*/ 	.word	0x000001a0
        /*0d1c*/ 	.short	0x010a
        /*0d1e*/ 	.byte	0xff
	.zero		1


	//   ....[193]....
        /*0d20*/ 	.word	0x0000ac60
        /*0d24*/ 	.word	0x00000002
        /*0d28*/ 	.word	0x00000150
        /*0d2c*/ 	.short	0x010a
        /*0d2e*/ 	.byte	0xff
	.zero		1


	//   ....[194]....
        /*0d30*/ 	.word	0x0000acb0
        /*0d34*/ 	.word	0x00000040
        /*0d38*/ 	.word	0x000001c0
        /*0d3c*/ 	.short	0x010a
        /*0d3e*/ 	.byte	0xff
	.zero		1


	//   ....[195]....
        /*0d40*/ 	.word	0x0000ad00
        /*0d44*/ 	.word	0x00000002
        /*0d48*/ 	.word	0x00000150
        /*0d4c*/ 	.short	0x010a
        /*0d4e*/ 	.byte	0xff
	.zero		1


	//   ....[196]....
        /*0d50*/ 	.word	0x0000ad50
        /*0d54*/ 	.word	0x00000000
        /*0d58*/ 	.word	0x00000150
        /*0d5c*/ 	.short	0x010a
        /*0d5e*/ 	.byte	0xff
	.zero		1


	//   ....[197]....
        /*0d60*/ 	.word	0x0000ada0
        /*0d64*/ 	.word	0x00000000
        /*0d68*/ 	.word	0x00000150
        /*0d6c*/ 	.short	0x010a
        /*0d6e*/ 	.byte	0xff
	.zero		1


	//----- nvinfo : EIATTR_NUM_MBARRIERS
	.align		4
.L_47:
        /*0d70*/ 	.byte	0x03, 0x38
        /*0d72*/ 	.short	0x0040


	//----- nvinfo : EIATTR_EXIT_INSTR_OFFSETS
	.align		4
        /*0d74*/ 	.byte	0x04, 0x1c
        /*0d76*/ 	.short	(.L_49 - .L_48)


	//   ....[0]....
.L_48:
        /*0d78*/ 	.word	0x00003620


	//   ....[1]....
        /*0d7c*/ 	.word	0x00003b10


	//   ....[2]....
        /*0d80*/ 	.word	0x00003b70


	//   ....[3]....
        /*0d84*/ 	.word	0x00004980


	//   ....[4]....
        /*0d88*/ 	.word	0x00005970


	//   ....[5]....
        /*0d8c*/ 	.word	0x000059b0


	//   ....[6]....
        /*0d90*/ 	.word	0x00009b70


	//   ....[7]....
        /*0d94*/ 	.word	0x00009bf0


	//   ....[8]....
        /*0d98*/ 	.word	0x00009c20


	//   ....[9]....
        /*0d9c*/ 	.word	0x00009c90


	//----- nvinfo : EIATTR_MAX_THREADS
	.align		4
.L_49:
        /*0da0*/ 	.byte	0x04, 0x05
        /*0da2*/ 	.short	(.L_51 - .L_50)
.L_50:
        /*0da4*/ 	.word	0x00000100
        /*0da8*/ 	.word	0x00000001
        /*0dac*/ 	.word	0x00000001


	//----- nvinfo : EIATTR_CRS_STACK_SIZE
	.align		4
.L_51:
        /*0db0*/ 	.byte	0x04, 0x1e
        /*0db2*/ 	.short	(.L_53 - .L_52)
.L_52:
        /*0db4*/ 	.word	0x00000000


	//----- nvinfo : EIATTR_CBANK_PARAM_SIZE
	.align		4
.L_53:
        /*0db8*/ 	.byte	0x03, 0x19
        /*0dba*/ 	.short	0x0c00


	//----- nvinfo : EIATTR_PARAM_CBANK
	.align		4
        /*0dbc*/ 	.byte	0x04, 0x0a
        /*0dbe*/ 	.short	(.L_55 - .L_54)
	.align		4
.L_54:
        /*0dc0*/ 	.word	index@(.nv.constant0._ZN7cutlass13device_kernelINS_4gemm6kernel13GemmUniversalIN4cute5tupleIJiiiiEEENS1_10collective13CollectiveMmaINS1_46MainloopSm100TmaUmmaWarpSpecializedBlockScaledILi21ELi2ELi2ENS5_IJNS4_1CILi1EEENSA_ILi2EEESB_EEEEENS5_IJNSA_ILi128EEESF_NSA_ILi64EEEEEENS5_IJNS_12float_e2m1_tENS_13float_ue4m3_tEEEENS5_IJNS5_IJlSB_lEEENS4_6LayoutINS5_IJNS5_IJNS5_IJNSA_ILi32EEENSA_ILi4EEEEEEiEEENS5_IJNS5_IJNSA_ILi16EEESO_EEEiEEENS5_IJSB_iEEEEEENS5_IJST_NS5_IJNS5_IJNSA_ILi0EEESB_EEENSA_ILi512EEEEEENS5_IJSW_iEEEEEEEEEEESK_S13_NS4_8TiledMMAINS4_8MMA_AtomIJNS4_17SM100_MMA_MXF4_SSISI_SI_fSJ_Li128ELi128ELi16ELNS4_4UMMA5MajorE0ELS18_0ELNS17_7ScaleInE0ELS19_0EEEEEENSM_INS5_IJSB_SB_SB_EEENS5_IJSW_SW_SW_EEEEENS5_IJNS4_10UnderscoreES1F_S1F_EEEEENS5_IJNS4_23SM90_TMA_LOAD_MULTICASTES1I_EEENS5_IJNS4_14ComposedLayoutINS4_7SwizzleILi1ELi4ELi3EEENS4_18smem_ptr_flag_bitsILi4EEENSM_INS5_IJNSA_ILi8EEESG_EEENS5_IJSG_SB_EEEEEEENSM_INS5_IJNS5_IJNS5_IJSP_SB_EEESS_EEESB_NS5_IJSB_SB_EEEEEENS5_IJNS5_IJNS5_IJSS_SY_EEESX_EEESW_NS5_IJSO_SY_EEEEEEEEEEEvNS4_8identityENS5_IJNS4_13SM90_TMA_LOADES25_EEES23_vS24_EENS_8epilogue10collective18CollectiveEpilogueINS28_23Sm100TmaWarpSpecializedILi4ELi2ELi32ELb1ELb0EEEJSH_NS5_IJNSM_ISF_SB_EENSM_ISN_SB_EEEEENS_10bfloat16_tESL_S2G_SL_NS28_6fusion15FusionCallbacksIS2C_NS2H_17LinearCombinationIS2G_fS2G_fLNS_15FloatRoundStyleE2EEESH_S2F_JEEENS4_5SM1004TMEM4LOAD26SM100_TMEM_LOAD_32dp32b32xES25_NS1K_INS1L_ILi2ELi4ELi3EEENS1N_ILi16EEENSM_INS5_IJS1P_SN_EEENS5_IJSN_SB_EEEEEEENS4_39AutoVectorizingCopyWithAssumedAlignmentILi128EEENS4_14SM90_TMA_STOREES2W_S2Y_S2Y_EEEvvEEEEvNT_6ParamsE)
        /*0dc4*/ 	.short	0x0380
        /*0dc6*/ 	.short	0x0c00


	//----- nvinfo : EIATTR_SW_WAR
	.align		4
.L_55:
        /*0dc8*/ 	.byte	0x04, 0x36
        /*0dca*/ 	.short	(.L_57 - .L_56)
.L_56:
        /*0dcc*/ 	.word	0x00000008
.L_57:


//--------------------- .nv.callgraph             --------------------------
	.section	.nv.callgraph,"",@"SHT_CUDA_CALLGRAPH"
	.align	4
	.sectionentsize	8
	.align		4
        /*0000*/ 	.word	0x00000000
	.align		4
        /*0004*/ 	.word	0xffffffff
	.align		4
        /*0008*/ 	.word	index@(_ZN7cutlass13device_kernelINS_4gemm6kernel13GemmUniversalIN4cute5tupleIJiiiiEEENS1_10collective13CollectiveMmaINS1_46MainloopSm100TmaUmmaWarpSpecializedBlockScaledILi21ELi2ELi2ENS5_IJNS4_1CILi1EEENSA_ILi2EEESB_EEEEENS5_IJNSA_ILi128EEESF_NSA_ILi64EEEEEENS5_IJNS_12float_e2m1_tENS_13float_ue4m3_tEEEENS5_IJNS5_IJlSB_lEEENS4_6LayoutINS5_IJNS5_IJNS5_IJNSA_ILi32EEENSA_ILi4EEEEEEiEEENS5_IJNS5_IJNSA_ILi16EEESO_EEEiEEENS5_IJSB_iEEEEEENS5_IJST_NS5_IJNS5_IJNSA_ILi0EEESB_EEENSA_ILi512EEEEEENS5_IJSW_iEEEEEEEEEEESK_S13_NS4_8TiledMMAINS4_8MMA_AtomIJNS4_17SM100_MMA_MXF4_SSISI_SI_fSJ_Li128ELi128ELi16ELNS4_4UMMA5MajorE0ELS18_0ELNS17_7ScaleInE0ELS19_0EEEEEENSM_INS5_IJSB_SB_SB_EEENS5_IJSW_SW_SW_EEEEENS5_IJNS4_10UnderscoreES1F_S1F_EEEEENS5_IJNS4_23SM90_TMA_LOAD_MULTICASTES1I_EEENS5_IJNS4_14ComposedLayoutINS4_7SwizzleILi1ELi4ELi3EEENS4_18smem_ptr_flag_bitsILi4EEENSM_INS5_IJNSA_ILi8EEESG_EEENS5_IJSG_SB_EEEEEEENSM_INS5_IJNS5_IJNS5_IJSP_SB_EEESS_EEESB_NS5_IJSB_SB_EEEEEENS5_IJNS5_IJNS5_IJSS_SY_EEESX_EEESW_NS5_IJSO_SY_EEEEEEEEEEEvNS4_8identityENS5_IJNS4_13SM90_TMA_LOADES25_EEES23_vS24_EENS_8epilogue10collective18CollectiveEpilogueINS28_23Sm100TmaWarpSpecializedILi4ELi2ELi32ELb1ELb0EEEJSH_NS5_IJNSM_ISF_SB_EENSM_ISN_SB_EEEEENS_10bfloat16_tESL_S2G_SL_NS28_6fusion15FusionCallbacksIS2C_NS2H_17LinearCombinationIS2G_fS2G_fLNS_15FloatRoundStyleE2EEESH_S2F_JEEENS4_5SM1004TMEM4LOAD26SM100_TMEM_LOAD_32dp32b32xES25_NS1K_INS1L_ILi2ELi4ELi3EEENS1N_ILi16EEENSM_INS5_IJS1P_SN_EEENS5_IJSN_SB_EEEEEEENS4_39AutoVectorizingCopyWithAssumedAlignmentILi128EEENS4_14SM90_TMA_STOREES2W_S2Y_S2Y_EEEvvEEEEvNT_6ParamsE)
	.align		4
        /*000c*/ 	.word	index@(__assertfail)
	.align		4
        /*0010*/ 	.word	0x00000000
	.align		4
        /*0014*/ 	.word	0xfffffffe
	.align		4
        /*0018*/ 	.word	0x00000000
	.align		4
        /*001c*/ 	.word	0xfffffffd
	.align		4
        /*0020*/ 	.word	0x00000000
	.align		4
        /*0024*/ 	.word	0xfffffffc


//--------------------- .nv.constant4             --------------------------
	.section	.nv.constant4,"a",@progbits
	.align	8
	.align		8
.nv.constant4:
        /*0000*/ 	.dword	__assertfail
	.align		8
        /*0008*/ 	.dword	__unnamed_1
	.align		8
        /*0010*/ 	.dword	__unnamed_2
	.align		8
        /*0018*/ 	.dword	_ZN40_INTERNAL_b71e632c_4_k_cu_7cb1ff1f_170534cuda3std3__45__cpo5beginE
	.align		8
        /*0020*/ 	.dword	_ZN40_INTERNAL_b71e632c_4_k_cu_7cb1ff1f_170534cuda3std3__45__cpo3endE
	.align		8
        /*0028*/ 	.dword	_ZN40_INTERNAL_b71e632c_4_k_cu_7cb1ff1f_170534cuda3std3__45__cpo6cbeginE
	.align		8
        /*0030*/ 	.dword	_ZN40_INTERNAL_b71e632c_4_k_cu_7cb1ff1f_170534cuda3std3__45__cpo4cendE
	.align		8
        /*0038*/ 	.dword	_ZN40_INTERNAL_b71e632c_4_k_cu_7cb1ff1f_170534cuda3std3__442_GLOBAL__N__b71e632c_4_k_cu_7cb1ff1f_170536ignoreE
	.align		8
        /*0040*/ 	.dword	_ZN40_INTERNAL_b71e632c_4_k_cu_7cb1ff1f_170534cuda3std3__419piecewise_constructE
	.align		8
        /*0048*/ 	.dword	_ZN40_INTERNAL_b71e632c_4_k_cu_7cb1ff1f_170534cuda3std3__48in_placeE
	.align		8
        /*0050*/ 	.dword	_ZN40_INTERNAL_b71e632c_4_k_cu_7cb1ff1f_170534cuda3std6ranges3__45__cpo4swapE
	.align		8
        /*0058*/ 	.dword	_ZN40_INTERNAL_b71e632c_4_k_cu_7cb1ff1f_170534cuda3std6ranges3__45__cpo9iter_moveE
	.align		8
        /*0060*/ 	.dword	_ZN40_INTERNAL_b71e632c_4_k_cu_7cb1ff1f_170534cute7productE
	.align		8
        /*0068*/ 	.dword	_ZN40_INTERNAL_b71e632c_4_k_cu_7cb1ff1f_170534cute1_E
	.align		8
        /*0070*/ 	.dword	$str$25
	.align		8
        /*0078*/ 	.dword	$str$26
	.align		8
        /*0080*/ 	.dword	$str$29
	.align		8
        /*0088*/ 	.dword	$str$30


//--------------------- .text._ZN7cutlass13device_kernelINS_4gemm6kernel13GemmUniversalIN4cute5tupleIJiiiiEEENS1_10collective13CollectiveMmaINS1_46MainloopSm100TmaUmmaWarpSpecializedBlockScaledILi21ELi2ELi2ENS5_IJNS4_1CILi1EEENSA_ILi2EEESB_EEEEENS5_IJNSA_ILi128EEESF_NSA_ILi64EEEEEENS5_IJNS_12float_e2m1_tENS_13float_ue4m3_tEEEENS5_IJNS5_IJlSB_lEEENS4_6LayoutINS5_IJNS5_IJNS5_IJNSA_ILi32EEENSA_ILi4EEEEEEiEEENS5_IJNS5_IJNSA_ILi16EEESO_EEEiEEENS5_IJSB_iEEEEEENS5_IJST_NS5_IJNS5_IJNSA_ILi0EEESB_EEENSA_ILi512EEEEEENS5_IJSW_iEEEEEEEEEEESK_S13_NS4_8TiledMMAINS4_8MMA_AtomIJNS4_17SM100_MMA_MXF4_SSISI_SI_fSJ_Li128ELi128ELi16ELNS4_4UMMA5MajorE0ELS18_0ELNS17_7ScaleInE0ELS19_0EEEEEENSM_INS5_IJSB_SB_SB_EEENS5_IJSW_SW_SW_EEEEENS5_IJNS4_10UnderscoreES1F_S1F_EEEEENS5_IJNS4_23SM90_TMA_LOAD_MULTICASTES1I_EEENS5_IJNS4_14ComposedLayoutINS4_7SwizzleILi1ELi4ELi3EEENS4_18smem_ptr_flag_bitsILi4EEENSM_INS5_IJNSA_ILi8EEESG_EEENS5_IJSG_SB_EEEEEEENSM_INS5_IJNS5_IJNS5_IJSP_SB_EEESS_EEESB_NS5_IJSB_SB_EEEEEENS5_IJNS5_IJNS5_IJSS_SY_EEESX_EEESW_NS5_IJSO_SY_EEEEEEEEEEEvNS4_8identityENS5_IJNS4_13SM90_TMA_LOADES25_EEES23_vS24_EENS_8epilogue10collective18CollectiveEpilogueINS28_23Sm100TmaWarpSpecializedILi4ELi2ELi32ELb1ELb0EEEJSH_NS5_IJNSM_ISF_SB_EENSM_ISN_SB_EEEEENS_10bfloat16_tESL_S2G_SL_NS28_6fusion15FusionCallbacksIS2C_NS2H_17LinearCombinationIS2G_fS2G_fLNS_15FloatRoundStyleE2EEESH_S2F_JEEENS4_5SM1004TMEM4LOAD26SM100_TMEM_LOAD_32dp32b32xES25_NS1K_INS1L_ILi2ELi4ELi3EEENS1N_ILi16EEENSM_INS5_IJS1P_SN_EEENS5_IJSN_SB_EEEEEEENS4_39AutoVectorizingCopyWithAssumedAlignmentILi128EEENS4_14SM90_TMA_STOREES2W_S2Y_S2Y_EEEvvEEEEvNT_6ParamsE --------------------------
	.section	.text._ZN7cutlass13device_kernelINS_4gemm6kernel13GemmUniversalIN4cute5tupleIJiiiiEEENS1_10collective13CollectiveMmaINS1_46MainloopSm100TmaUmmaWarpSpecializedBlockScaledILi21ELi2ELi2ENS5_IJNS4_1CILi1EEENSA_ILi2EEESB_EEEEENS5_IJNSA_ILi128EEESF_NSA_ILi64EEEEEENS5_IJNS_12float_e2m1_tENS_13float_ue4m3_tEEEENS5_IJNS5_IJlSB_lEEENS4_6LayoutINS5_IJNS5_IJNS5_IJNSA_ILi32EEENSA_ILi4EEEEEEiEEENS5_IJNS5_IJNSA_ILi16EEESO_EEEiEEENS5_IJSB_iEEEEEENS5_IJST_NS5_IJNS5_IJNSA_ILi0EEESB_EEENSA_ILi512EEEEEENS5_IJSW_iEEEEEEEEEEESK_S13_NS4_8TiledMMAINS4_8MMA_AtomIJNS4_17SM100_MMA_MXF4_SSISI_SI_fSJ_Li128ELi128ELi16ELNS4_4UMMA5MajorE0ELS18_0ELNS17_7ScaleInE0ELS19_0EEEEEENSM_INS5_IJSB_SB_SB_EEENS5_IJSW_SW_SW_EEEEENS5_IJNS4_10UnderscoreES1F_S1F_EEEEENS5_IJNS4_23SM90_TMA_LOAD_MULTICASTES1I_EEENS5_IJNS4_14ComposedLayoutINS4_7SwizzleILi1ELi4ELi3EEENS4_18smem_ptr_flag_bitsILi4EEENSM_INS5_IJNSA_ILi8EEESG_EEENS5_IJSG_SB_EEEEEEENSM_INS5_IJNS5_IJNS5_IJSP_SB_EEESS_EEESB_NS5_IJSB_SB_EEEEEENS5_IJNS5_IJNS5_IJSS_SY_EEESX_EEESW_NS5_IJSO_SY_EEEEEEEEEEEvNS4_8identityENS5_IJNS4_13SM90_TMA_LOADES25_EEES23_vS24_EENS_8epilogue10collective18CollectiveEpilogueINS28_23Sm100TmaWarpSpecializedILi4ELi2ELi32ELb1ELb0EEEJSH_NS5_IJNSM_ISF_SB_EENSM_ISN_SB_EEEEENS_10bfloat16_tESL_S2G_SL_NS28_6fusion15FusionCallbacksIS2C_NS2H_17LinearCombinationIS2G_fS2G_fLNS_15FloatRoundStyleE2EEESH_S2F_JEEENS4_5SM1004TMEM4LOAD26SM100_TMEM_LOAD_32dp32b32xES25_NS1K_INS1L_ILi2ELi4ELi3EEENS1N_ILi16EEENSM_INS5_IJS1P_SN_EEENS5_IJSN_SB_EEEEEEENS4_39AutoVectorizingCopyWithAssumedAlignmentILi128EEENS4_14SM90_TMA_STOREES2W_S2Y_S2Y_EEEvvEEEEvNT_6ParamsE,"ax",@progbits
	.align	128
.text._ZN7cutlass13device_kernelINS_4gemm6kernel13GemmUniversalIN4cute5tupleIJiiiiEEENS1_10collective13CollectiveMmaINS1_46MainloopSm100TmaUmmaWarpSpecializedBlockScaledILi21ELi2ELi2ENS5_IJNS4_1CILi1EEENSA_ILi2EEESB_EEEEENS5_IJNSA_ILi128EEESF_NSA_ILi64EEEEEENS5_IJNS_12float_e2m1_tENS_13float_ue4m3_tEEEENS5_IJNS5_IJlSB_lEEENS4_6LayoutINS5_IJNS5_IJNS5_IJNSA_ILi32EEENSA_ILi4EEEEEEiEEENS5_IJNS5_IJNSA_ILi16EEESO_EEEiEEENS5_IJSB_iEEEEEENS5_IJST_NS5_IJNS5_IJNSA_ILi0EEESB_EEENSA_ILi512EEEEEENS5_IJSW_iEEEEEEEEEEESK_S13_NS4_8TiledMMAINS4_8MMA_AtomIJNS4_17SM100_MMA_MXF4_SSISI_SI_fSJ_Li128ELi128ELi16ELNS4_4UMMA5MajorE0ELS18_0ELNS17_7ScaleInE0ELS19_0EEEEEENSM_INS5_IJSB_SB_SB_EEENS5_IJSW_SW_SW_EEEEENS5_IJNS4_10UnderscoreES1F_S1F_EEEEENS5_IJNS4_23SM90_TMA_LOAD_MULTICASTES1I_EEENS5_IJNS4_14ComposedLayoutINS4_7SwizzleILi1ELi4ELi3EEENS4_18smem_ptr_flag_bitsILi4EEENSM_INS5_IJNSA_ILi8EEESG_EEENS5_IJSG_SB_EEEEEEENSM_INS5_IJNS5_IJNS5_IJSP_SB_EEESS_EEESB_NS5_IJSB_SB_EEEEEENS5_IJNS5_IJNS5_IJSS_SY_EEESX_EEESW_NS5_IJSO_SY_EEEEEEEEEEEvNS4_8identityENS5_IJNS4_13SM90_TMA_LOADES25_EEES23_vS24_EENS_8epilogue10collective18CollectiveEpilogueINS28_23Sm100TmaWarpSpecializedILi4ELi2ELi32ELb1ELb0EEEJSH_NS5_IJNSM_ISF_SB_EENSM_ISN_SB_EEEEENS_10bfloat16_tESL_S2G_SL_NS28_6fusion15FusionCallbacksIS2C_NS2H_17LinearCombinationIS2G_fS2G_fLNS_15FloatRoundStyleE2EEESH_S2F_JEEENS4_5SM1004TMEM4LOAD26SM100_TMEM_LOAD_32dp32b32xES25_NS1K_INS1L_ILi2ELi4ELi3EEENS1N_ILi16EEENSM_INS5_IJS1P_SN_EEENS5_IJSN_SB_EEEEEEENS4_39AutoVectorizingCopyWithAssumedAlignmentILi128EEENS4_14SM90_TMA_STOREES2W_S2Y_S2Y_EEEvvEEEEvNT_6ParamsE:
        .type           _ZN7cutlass13device_kernelINS_4gemm6kernel13GemmUniversalIN4cute5tupleIJiiiiEEENS1_10collective13CollectiveMmaINS1_46MainloopSm100TmaUmmaWarpSpecializedBlockScaledILi21ELi2ELi2ENS5_IJNS4_1CILi1EEENSA_ILi2EEESB_EEEEENS5_IJNSA_ILi128EEESF_NSA_ILi64EEEEEENS5_IJNS_12float_e2m1_tENS_13float_ue4m3_tEEEENS5_IJNS5_IJlSB_lEEENS4_6LayoutINS5_IJNS5_IJNS5_IJNSA_ILi32EEENSA_ILi4EEEEEEiEEENS5_IJNS5_IJNSA_ILi16EEESO_EEEiEEENS5_IJSB_iEEEEEENS5_IJST_NS5_IJNS5_IJNSA_ILi0EEESB_EEENSA_ILi512EEEEEENS5_IJSW_iEEEEEEEEEEESK_S13_NS4_8TiledMMAINS4_8MMA_AtomIJNS4_17SM100_MMA_MXF4_SSISI_SI_fSJ_Li128ELi128ELi16ELNS4_4UMMA5MajorE0ELS18_0ELNS17_7ScaleInE0ELS19_0EEEEEENSM_INS5_IJSB_SB_SB_EEENS5_IJSW_SW_SW_EEEEENS5_IJNS4_10UnderscoreES1F_S1F_EEEEENS5_IJNS4_23SM90_TMA_LOAD_MULTICASTES1I_EEENS5_IJNS4_14ComposedLayoutINS4_7SwizzleILi1ELi4ELi3EEENS4_18smem_ptr_flag_bitsILi4EEENSM_INS5_IJNSA_ILi8EEESG_EEENS5_IJSG_SB_EEEEEEENSM_INS5_IJNS5_IJNS5_IJSP_SB_EEESS_EEESB_NS5_IJSB_SB_EEEEEENS5_IJNS5_IJNS5_IJSS_SY_EEESX_EEESW_NS5_IJSO_SY_EEEEEEEEEEEvNS4_8identityENS5_IJNS4_13SM90_TMA_LOADES25_EEES23_vS24_EENS_8epilogue10collective18CollectiveEpilogueINS28_23Sm100TmaWarpSpecializedILi4ELi2ELi32ELb1ELb0EEEJSH_NS5_IJNSM_ISF_SB_EENSM_ISN_SB_EEEEENS_10bfloat16_tESL_S2G_SL_NS28_6fusion15FusionCallbacksIS2C_NS2H_17LinearCombinationIS2G_fS2G_fLNS_15FloatRoundStyleE2EEESH_S2F_JEEENS4_5SM1004TMEM4LOAD26SM100_TMEM_LOAD_32dp32b32xES25_NS1K_INS1L_ILi2ELi4ELi3EEENS1N_ILi16EEENSM_INS5_IJS1P_SN_EEENS5_IJSN_SB_EEEEEEENS4_39AutoVectorizingCopyWithAssumedAlignmentILi128EEENS4_14SM90_TMA_STOREES2W_S2Y_S2Y_EEEvvEEEEvNT_6ParamsE,@function
        .size           _ZN7cutlass13device_kernelINS_4gemm6kernel13GemmUniversalIN4cute5tupleIJiiiiEEENS1_10collective13CollectiveMmaINS1_46MainloopSm100TmaUmmaWarpSpecializedBlockScaledILi21ELi2ELi2ENS5_IJNS4_1CILi1EEENSA_ILi2EEESB_EEEEENS5_IJNSA_ILi128EEESF_NSA_ILi64EEEEEENS5_IJNS_12float_e2m1_tENS_13float_ue4m3_tEEEENS5_IJNS5_IJlSB_lEEENS4_6LayoutINS5_IJNS5_IJNS5_IJNSA_ILi32EEENSA_ILi4EEEEEEiEEENS5_IJNS5_IJNSA_ILi16EEESO_EEEiEEENS5_IJSB_iEEEEEENS5_IJST_NS5_IJNS5_IJNSA_ILi0EEESB_EEENSA_ILi512EEEEEENS5_IJSW_iEEEEEEEEEEESK_S13_NS4_8TiledMMAINS4_8MMA_AtomIJNS4_17SM100_MMA_MXF4_SSISI_SI_fSJ_Li128ELi128ELi16ELNS4_4UMMA5MajorE0ELS18_0ELNS17_7ScaleInE0ELS19_0EEEEEENSM_INS5_IJSB_SB_SB_EEENS5_IJSW_SW_SW_EEEEENS5_IJNS4_10UnderscoreES1F_S1F_EEEEENS5_IJNS4_23SM90_TMA_LOAD_MULTICASTES1I_EEENS5_IJNS4_14ComposedLayoutINS4_7SwizzleILi1ELi4ELi3EEENS4_18smem_ptr_flag_bitsILi4EEENSM_INS5_IJNSA_ILi8EEESG_EEENS5_IJSG_SB_EEEEEEENSM_INS5_IJNS5_IJNS5_IJSP_SB_EEESS_EEESB_NS5_IJSB_SB_EEEEEENS5_IJNS5_IJNS5_IJSS_SY_EEESX_EEESW_NS5_IJSO_SY_EEEEEEEEEEEvNS4_8identityENS5_IJNS4_13SM90_TMA_LOADES25_EEES23_vS24_EENS_8epilogue10collective18CollectiveEpilogueINS28_23Sm100TmaWarpSpecializedILi4ELi2ELi32ELb1ELb0EEEJSH_NS5_IJNSM_ISF_SB_EENSM_ISN_SB_EEEEENS_10bfloat16_tESL_S2G_SL_NS28_6fusion15FusionCallbacksIS2C_NS2H_17LinearCombinationIS2G_fS2G_fLNS_15FloatRoundStyleE2EEESH_S2F_JEEENS4_5SM1004TMEM4LOAD26SM100_TMEM_LOAD_32dp32b32xES25_NS1K_INS1L_ILi2ELi4ELi3EEENS1N_ILi16EEENSM_INS5_IJS1P_SN_EEENS5_IJSN_SB_EEEEEEENS4_39AutoVectorizingCopyWithAssumedAlignmentILi128EEENS4_14SM90_TMA_STOREES2W_S2Y_S2Y_EEEvvEEEEvNT_6ParamsE,(.L_x_233 - _ZN7cutlass13device_kernelINS_4gemm6kernel13GemmUniversalIN4cute5tupleIJiiiiEEENS1_10collective13CollectiveMmaINS1_46MainloopSm100TmaUmmaWarpSpecializedBlockScaledILi21ELi2ELi2ENS5_IJNS4_1CILi1EEENSA_ILi2EEESB_EEEEENS5_IJNSA_ILi128EEESF_NSA_ILi64EEEEEENS5_IJNS_12float_e2m1_tENS_13float_ue4m3_tEEEENS5_IJNS5_IJlSB_lEEENS4_6LayoutINS5_IJNS5_IJNS5_IJNSA_ILi32EEENSA_ILi4EEEEEEiEEENS5_IJNS5_IJNSA_ILi16EEESO_EEEiEEENS5_IJSB_iEEEEEENS5_IJST_NS5_IJNS5_IJNSA_ILi0EEESB_EEENSA_ILi512EEEEEENS5_IJSW_iEEEEEEEEEEESK_S13_NS4_8TiledMMAINS4_8MMA_AtomIJNS4_17SM100_MMA_MXF4_SSISI_SI_fSJ_Li128ELi128ELi16ELNS4_4UMMA5MajorE0ELS18_0ELNS17_7ScaleInE0ELS19_0EEEEEENSM_INS5_IJSB_SB_SB_EEENS5_IJSW_SW_SW_EEEEENS5_IJNS4_10UnderscoreES1F_S1F_EEEEENS5_IJNS4_23SM90_TMA_LOAD_MULTICASTES1I_EEENS5_IJNS4_14ComposedLayoutINS4_7SwizzleILi1ELi4ELi3EEENS4_18smem_ptr_flag_bitsILi4EEENSM_INS5_IJNSA_ILi8EEESG_EEENS5_IJSG_SB_EEEEEEENSM_INS5_IJNS5_IJNS5_IJSP_SB_EEESS_EEESB_NS5_IJSB_SB_EEEEEENS5_IJNS5_IJNS5_IJSS_SY_EEESX_EEESW_NS5_IJSO_SY_EEEEEEEEEEEvNS4_8identityENS5_IJNS4_13SM90_TMA_LOADES25_EEES23_vS24_EENS_8epilogue10collective18CollectiveEpilogueINS28_23Sm100TmaWarpSpecializedILi4ELi2ELi32ELb1ELb0EEEJSH_NS5_IJNSM_ISF_SB_EENSM_ISN_SB_EEEEENS_10bfloat16_tESL_S2G_SL_NS28_6fusion15FusionCallbacksIS2C_NS2H_17LinearCombinationIS2G_fS2G_fLNS_15FloatRoundStyleE2EEESH_S2F_JEEENS4_5SM1004TMEM4LOAD26SM100_TMEM_LOAD_32dp32b32xES25_NS1K_INS1L_ILi2ELi4ELi3EEENS1N_ILi16EEENSM_INS5_IJS1P_SN_EEENS5_IJSN_SB_EEEEEEENS4_39AutoVectorizingCopyWithAssumedAlignmentILi128EEENS4_14SM90_TMA_STOREES2W_S2Y_S2Y_EEEvvEEEEvNT_6ParamsE)
        .other          _ZN7cutlass13device_kernelINS_4gemm6kernel13GemmUniversalIN4cute5tupleIJiiiiEEENS1_10collective13CollectiveMmaINS1_46MainloopSm100TmaUmmaWarpSpecializedBlockScaledILi21ELi2ELi2ENS5_IJNS4_1CILi1EEENSA_ILi2EEESB_EEEEENS5_IJNSA_ILi128EEESF_NSA_ILi64EEEEEENS5_IJNS_12float_e2m1_tENS_13float_ue4m3_tEEEENS5_IJNS5_IJlSB_lEEENS4_6LayoutINS5_IJNS5_IJNS5_IJNSA_ILi32EEENSA_ILi4EEEEEEiEEENS5_IJNS5_IJNSA_ILi16EEESO_EEEiEEENS5_IJSB_iEEEEEENS5_IJST_NS5_IJNS5_IJNSA_ILi0EEESB_EEENSA_ILi512EEEEEENS5_IJSW_iEEEEEEEEEEESK_S13_NS4_8TiledMMAINS4_8MMA_AtomIJNS4_17SM100_MMA_MXF4_SSISI_SI_fSJ_Li128ELi128ELi16ELNS4_4UMMA5MajorE0ELS18_0ELNS17_7ScaleInE0ELS19_0EEEEEENSM_INS5_IJSB_SB_SB_EEENS5_IJSW_SW_SW_EEEEENS5_IJNS4_10UnderscoreES1F_S1F_EEEEENS5_IJNS4_23SM90_TMA_LOAD_MULTICASTES1I_EEENS5_IJNS4_14ComposedLayoutINS4_7SwizzleILi1ELi4ELi3EEENS4_18smem_ptr_flag_bitsILi4EEENSM_INS5_IJNSA_ILi8EEESG_EEENS5_IJSG_SB_EEEEEEENSM_INS5_IJNS5_IJNS5_IJSP_SB_EEESS_EEESB_NS5_IJSB_SB_EEEEEENS5_IJNS5_IJNS5_IJSS_SY_EEESX_EEESW_NS5_IJSO_SY_EEEEEEEEEEEvNS4_8identityENS5_IJNS4_13SM90_TMA_LOADES25_EEES23_vS24_EENS_8epilogue10collective18CollectiveEpilogueINS28_23Sm100TmaWarpSpecializedILi4ELi2ELi32ELb1ELb0EEEJSH_NS5_IJNSM_ISF_SB_EENSM_ISN_SB_EEEEENS_10bfloat16_tESL_S2G_SL_NS28_6fusion15FusionCallbacksIS2C_NS2H_17LinearCombinationIS2G_fS2G_fLNS_15FloatRoundStyleE2EEESH_S2F_JEEENS4_5SM1004TMEM4LOAD26SM100_TMEM_LOAD_32dp32b32xES25_NS1K_INS1L_ILi2ELi4ELi3EEENS1N_ILi16EEENSM_INS5_IJS1P_SN_EEENS5_IJSN_SB_EEEEEEENS4_39AutoVectorizingCopyWithAssumedAlignmentILi128EEENS4_14SM90_TMA_STOREES2W_S2Y_S2Y_EEEvvEEEEvNT_6ParamsE,@"STO_CUDA_ENTRY STV_DEFAULT"
_ZN7cutlass13device_kernelINS_4gemm6kernel13GemmUniversalIN4cute5tupleIJiiiiEEENS1_10collective13CollectiveMmaINS1_46MainloopSm100TmaUmmaWarpSpecializedBlockScaledILi21ELi2ELi2ENS5_IJNS4_1CILi1EEENSA_ILi2EEESB_EEEEENS5_IJNSA_ILi128EEESF_NSA_ILi64EEEEEENS5_IJNS_12float_e2m1_tENS_13float_ue4m3_tEEEENS5_IJNS5_IJlSB_lEEENS4_6LayoutINS5_IJNS5_IJNS5_IJNSA_ILi32EEENSA_ILi4EEEEEEiEEENS5_IJNS5_IJNSA_ILi16EEESO_EEEiEEENS5_IJSB_iEEEEEENS5_IJST_NS5_IJNS5_IJNSA_ILi0EEESB_EEENSA_ILi512EEEEEENS5_IJSW_iEEEEEEEEEEESK_S13_NS4_8TiledMMAINS4_8MMA_AtomIJNS4_17SM100_MMA_MXF4_SSISI_SI_fSJ_Li128ELi128ELi16ELNS4_4UMMA5MajorE0ELS18_0ELNS17_7ScaleInE0ELS19_0EEEEEENSM_INS5_IJSB_SB_SB_EEENS5_IJSW_SW_SW_EEEEENS5_IJNS4_10UnderscoreES1F_S1F_EEEEENS5_IJNS4_23SM90_TMA_LOAD_MULTICASTES1I_EEENS5_IJNS4_14ComposedLayoutINS4_7SwizzleILi1ELi4ELi3EEENS4_18smem_ptr_flag_bitsILi4EEENSM_INS5_IJNSA_ILi8EEESG_EEENS5_IJSG_SB_EEEEEEENSM_INS5_IJNS5_IJNS5_IJSP_SB_EEESS_EEESB_NS5_IJSB_SB_EEEEEENS5_IJNS5_IJNS5_IJSS_SY_EEESX_EEESW_NS5_IJSO_SY_EEEEEEEEEEEvNS4_8identityENS5_IJNS4_13SM90_TMA_LOADES25_EEES23_vS24_EENS_8epilogue10collective18CollectiveEpilogueINS28_23Sm100TmaWarpSpecializedILi4ELi2ELi32ELb1ELb0EEEJSH_NS5_IJNSM_ISF_SB_EENSM_ISN_SB_EEEEENS_10bfloat16_tESL_S2G_SL_NS28_6fusion15FusionCallbacksIS2C_NS2H_17LinearCombinationIS2G_fS2G_fLNS_15FloatRoundStyleE2EEESH_S2F_JEEENS4_5SM1004TMEM4LOAD26SM100_TMEM_LOAD_32dp32b32xES25_NS1K_INS1L_ILi2ELi4ELi3EEENS1N_ILi16EEENSM_INS5_IJS1P_SN_EEENS5_IJSN_SB_EEEEEEENS4_39AutoVectorizingCopyWithAssumedAlignmentILi128EEENS4_14SM90_TMA_STOREES2W_S2Y_S2Y_EEEvvEEEEvNT_6ParamsE:
[----:B------:R-:W1:Y:S01]  /*0000*/  LDC R1, c[0x0][0x37c] ;  /* 0x0000df00ff017b82 */ /* 0x000e620000000800 */
[----:B------:R-:W2:Y:S01]  /*0010*/  S2R R101, SR_TID.X ;  /* 0x0000000000657919 */ /* 0x000ea20000002100 */
[----:B------:R-:W3:Y:S01]  /*0020*/  LDCU.64 UR4, c[0x0][0xc90] ;  /* 0x00019200ff0477ac */ /* 0x000ee20008000a00 */
[----:B------:R-:W-:Y:S02]  /*0030*/  PRMT R88, RZ, 0x7610, R88 ;  /* 0x00007610ff587816 */ /* 0x000fe40000000058 */
[----:B------:R-:W-:Y:S01]  /*0040*/  ELECT P5, URZ, PT ;  /* 0x0000000000ff782f */ /* 0x000fe200038a0000 */
[----:B------:R-:W4:Y:S01]  /*0050*/  LDCU.64 UR46, c[0x0][0x358] ;  /* 0x00006b00ff2e77ac */ /* 0x000f220008000a00 */
[----:B---3--:R-:W-:-:S04]  /*0060*/  UISETP.NE.U32.AND UP0, UPT, UR4, URZ, UPT ;  /* 0x000000ff0400728c */ /* 0x008fc8000bf05070 */
[----:B------:R-:W-:Y:S01]  /*0070*/  UISETP.NE.AND.EX UP0, UPT, UR5, URZ, UPT, UP0 ;  /* 0x000000ff0500728c */ /* 0x000fe2000bf05300 */
[----:B--2---:R-:W-:-:S05]  /*0080*/  SHF.R.U32.HI R92, RZ, 0x5, R101 ;  /* 0x00000005ff5c7819 */ /* 0x004fca0000011665 */
[----:B------:R-:W2:Y:S02]  /*0090*/  SHFL.IDX PT, R0, R92, RZ, 0x1f ;  /* 0x00001fff5c007589 */ /* 0x000ea400000e0000 */
[----:B--2---:R-:W-:Y:S01]  /*00a0*/  R2UR UR10, R0 ;  /* 0x00000000000a72ca */ /* 0x004fe200000e0000 */
[----:B-1--4-:R-:W-:-:S14]  /*00b0*/  BRA.U UP0, `(.L_x_0) ;  /* 0x00000001002c7547 */ /* 0x012fdc000b800000 */
[----:B------:R-:W1:Y:S02]  /*00c0*/  LDCU.64 UR6, c[0x0][0xc88] ;  /* 0x00019100ff0677ac */ /* 0x000e640008000a00 */
[----:B-1----:R-:W-:-:S04]  /*00d0*/  UISETP.NE.U32.AND UP0, UPT, UR6, URZ, UPT ;  /* 0x000000ff0600728c */ /* 0x002fc8000bf05070 */
[----:B------:R-:W-:-:S09]  /*00e0*/  UISETP.NE.AND.EX UP0, UPT, UR7, URZ, UPT, UP0 ;  /* 0x000000ff0700728c */ /* 0x000fd2000bf05300 */
[----:B------:R-:W-:Y:S05]  /*00f0*/  BRA.U !UP0, `(.L_x_1) ;  /* 0x0000000108107547 */ /* 0x000fea000b800000 */
[----:B------:R-:W1:Y:S02]  /*0100*/  LDC.64 R2, c[0x0][0xc88] ;  /* 0x00032200ff027b82 */ /* 0x000e640000000a00 */
[----:B-1----:R1:W5:Y:S01]  /*0110*/  LDG.E R49, desc[UR46][R2.64] ;  /* 0x0000002e02317981 */ /* 0x002362000c1e1900 */
[----:B------:R-:W-:Y:S01]  /*0120*/  HFMA2 R88, -RZ, RZ, 0, 5.9604644775390625e-08 ;  /* 0x00000001ff587431 */ /* 0x000fe200000001ff */
[----:B------:R-:W-:Y:S05]  /*0130*/  BRA `(.L_x_0) ;  /* 0x00000000000c7947 */ /* 0x000fea0003800000 */
.L_x_1:
[----:B------:R-:W1:Y:S01]  /*0140*/  LDCU UR6, c[0x0][0xc80] ;  /* 0x00019000ff0677ac */ /* 0x000e620008000800 */
[----:B------:R-:W-:Y:S01]  /*0150*/  HFMA2 R88, -RZ, RZ, 0, 5.9604644775390625e-08 ;  /* 0x00000001ff587431 */ /* 0x000fe200000001ff */
[----:B-1----:R-:W-:-:S07]  /*0160*/  MOV R49, UR6 ;  /* 0x0000000600317c02 */ /* 0x002fce0008000f00 */
.L_x_0:
[----:B------:R-:W2:Y:S02]  /*0170*/  LDCU.64 UR6, c[0x0][0xcb0] ;  /* 0x00019600ff0677ac */ /* 0x000ea40008000a00 */
[----:B--2---:R-:W-:-:S04]  /*0180*/  UISETP.NE.U32.AND UP0, UPT, UR6, URZ, UPT ;  /* 0x000000ff0600728c */ /* 0x004fc8000bf05070 */
[----:B------:R-:W-:-:S09]  /*0190*/  UISETP.NE.AND.EX UP0, UPT, UR7, URZ, UPT, UP0 ;  /* 0x000000ff0700728c */ /* 0x000fd2000bf05300 */
[----:B------:R-:W-:Y:S05]  /*01a0*/  BRA.U UP0, `(.L_x_2) ;  /* 0x0000000100247547 */ /* 0x000fea000b800000 */
[----:B------:R-:W2:Y:S02]  /*01b0*/  LDCU.64 UR6, c[0x0][0xca8] ;  /* 0x00019500ff0677ac */ /* 0x000ea40008000a00 */
[----:B--2---:R-:W-:-:S04]  /*01c0*/  UISETP.NE.U32.AND UP0, UPT, UR6, URZ, UPT ;  /* 0x000000ff0600728c */ /* 0x004fc8000bf05070 */
[----:B------:R-:W-:-:S09]  /*01d0*/  UISETP.NE.AND.EX UP0, UPT, UR7, URZ, UPT, UP0 ;  /* 0x000000ff0700728c */ /* 0x000fd2000bf05300 */
[----:B------:R-:W-:Y:S05]  /*01e0*/  BRA.U !UP0, `(.L_x_3) ;  /* 0x00000001080c7547 */ /* 0x000fea000b800000 */
[----:B-1----:R-:W1:Y:S02]  /*01f0*/  LDC.64 R2, c[0x0][0xca8] ;  /* 0x00032a00ff027b82 */ /* 0x002e640000000a00 */
[----:B-1----:R2:W5:Y:S01]  /*0200*/  LDG.E R47, desc[UR46][R2.64] ;  /* 0x0000002e022f7981 */ /* 0x002562000c1e1900 */
[----:B------:R-:W-:Y:S05]  /*0210*/  BRA `(.L_x_2) ;  /* 0x0000000000087947 */ /* 0x000fea0003800000 */
.L_x_3:
[----:B------:R-:W2:Y:S02]  /*0220*/  LDCU UR6, c[0x0][0xca0] ;  /* 0x00019400ff0677ac */ /* 0x000ea40008000800 */
[----:B--2---:R-:W-:Y:S02]  /*0230*/  MOV R47, UR6 ;  /* 0x00000006002f7c02 */ /* 0x004fe40008000f00 */
.L_x_2:
[----:B------:R-:W-:Y:S01]  /*0240*/  IMAD.U32 R0, RZ, RZ, UR10 ;  /* 0x0000000aff007e24 */ /* 0x000fe2000f8e00ff */
[----:B------:R-:W-:Y:S04]  /*0250*/  BSSY.RECONVERGENT B0, `(.L_x_4) ;  /* 0x0000012000007945 */ /* 0x000fe80003800200 */
[C---:B------:R-:W-:Y:S02]  /*0260*/  ISETP.NE.OR P1, PT, R0.reuse, 0x1, !P5 ;  /* 0x000000010000780c */ /* 0x040fe40006f25670 */
[----:B------:R-:W-:-:S11]  /*0270*/  ISETP.NE.OR P0, PT, R0, 0x3, !P5 ;  /* 0x000000030000780c */ /* 0x000fd60006f05670 */
[----:B------:R-:W-:Y:S05]  /*0280*/  @P1 BRA `(.L_x_5) ;  /* 0x0000000000381947 */ /* 0x000fea0003800000 */
[----:B------:R-:W3:Y:S02]  /*0290*/  LDCU.64 UR6, c[0x0][0x348] ;  /* 0x00006900ff0677ac */ /* 0x000ee40008000a00 */
[----:B---3--:R-:W-:Y:S02]  /*02a0*/  UIADD3 UR14, UP3, UPT, UR6, 0x80, URZ ;  /* 0x00000080060e7890 */ /* 0x008fe4000ff7e0ff */
[----:B------:R-:W-:Y:S02]  /*02b0*/  UIADD3 UR12, UP2, UPT, UR6, 0x180, URZ ;  /* 0x00000180060c7890 */ /* 0x000fe4000ff5e0ff */
[----:B------:R-:W-:Y:S02]  /*02c0*/  UIADD3 UR8, UP1, UPT, UR6, 0x280, URZ ;  /* 0x0000028006087890 */ /* 0x000fe4000ff3e0ff */
[----:B------:R-:W-:Y:S02]  /*02d0*/  UIADD3 UR6, UP0, UPT, UR6, 0x380, URZ ;  /* 0x0000038006067890 */ /* 0x000fe4000ff1e0ff */
[----:B------:R-:W-:-:S02]  /*02e0*/  UIADD3.X UR15, UPT, UPT, URZ, UR7, URZ, UP3, !UPT ;  /* 0x00000007ff0f7290 */ /* 0x000fc40009ffe4ff */
[----:B------:R-:W-:Y:S02]  /*02f0*/  UIADD3.X UR13, UPT, UPT, URZ, UR7, URZ, UP2, !UPT ;  /* 0x00000007ff0d7290 */ /* 0x000fe400097fe4ff */
[----:B------:R-:W-:Y:S02]  /*0300*/  UIADD3.X UR9, UPT, UPT, URZ, UR7, URZ, UP1, !UPT ;  /* 0x00000007ff097290 */ /* 0x000fe40008ffe4ff */
[----:B------:R-:W-:-:S03]  /*0310*/  UIADD3.X UR7, UPT, UPT, URZ, UR7, URZ, UP0, !UPT ;  /* 0x00000007ff077290 */ /* 0x000fc600087fe4ff */
[----:B------:R3:W-:Y:S02]  /*0320*/  UTMACCTL.PF [UR14] ;  /* 0x000000000e0079b9 */ /* 0x0007e40008040000 */
[----:B------:R3:W-:Y:S02]  /*0330*/  UTMACCTL.PF [UR12] ;  /* 0x000000000c0079b9 */ /* 0x0007e40008040000 */
[----:B------:R3:W-:Y:S02]  /*0340*/  UTMACCTL.PF [UR8] ;  /* 0x00000000080079b9 */ /* 0x0007e40008040000 */
[----:B------:R3:W-:Y:S02]  /*0350*/  UTMACCTL.PF [UR6] ;  /* 0x00000000060079b9 */ /* 0x0007e40008040000 */
[----:B---3--:R-:W-:Y:S01]  /*0360*/  NOP ;  /* 0x0000000000007918 */ /* 0x008fe20000000000 */
.L_x_5:
[----:B------:R-:W-:Y:S05]  /*0370*/  BSYNC.RECONVERGENT B0 ;  /* 0x0000000000007941 */ /* 0x000fea0003800200 */
.L_x_4:
[----:B------:R-:W-:Y:S04]  /*0380*/  BSSY.RECONVERGENT B0, `(.L_x_6) ;  /* 0x000000a000007945 */ /* 0x000fe80003800200 */
[----:B------:R-:W-:Y:S05]  /*0390*/  @P0 BRA `(.L_x_7) ;  /* 0x0000000000200947 */ /* 0x000fea0003800000 */
[----:B------:R-:W3:Y:S02]  /*03a0*/  LDCU.64 UR6, c[0x0][0x348] ;  /* 0x00006900ff0677ac */ /* 0x000ee40008000a00 */
[----:B---3--:R-:W-:Y:S02]  /*03b0*/  UIADD3 UR8, UP1, UPT, UR6, 0x980, URZ ;  /* 0x0000098006087890 */ /* 0x008fe4000ff3e0ff */
[----:B------:R-:W-:Y:S02]  /*03c0*/  UIADD3 UR6, UP0, UPT, UR6, 0xa80, URZ ;  /* 0x00000a8006067890 */ /* 0x000fe4000ff1e0ff */
[----:B------:R-:W-:Y:S02]  /*03d0*/  UIADD3.X UR9, UPT, UPT, URZ, UR7, URZ, UP1, !UPT ;  /* 0x00000007ff097290 */ /* 0x000fe40008ffe4ff */
[----:B------:R-:W-:-:S07]  /*03e0*/  UIADD3.X UR7, UPT, UPT, URZ, UR7, URZ, UP0, !UPT ;  /* 0x00000007ff077290 */ /* 0x000fce00087fe4ff */
[----:B------:R3:W-:Y:S02]  /*03f0*/  UTMACCTL.PF [UR8] ;  /* 0x00000000080079b9 */ /* 0x0007e40008040000 */
[----:B------:R3:W-:Y:S02]  /*0400*/  UTMACCTL.PF [UR6] ;  /* 0x00000000060079b9 */ /* 0x0007e40008040000 */
[----:B---3--:R-:W-:Y:S01]  /*0410*/  NOP ;  /* 0x0000000000007918 */ /* 0x008fe20000000000 */
.L_x_7:
[----:B------:R-:W-:Y:S05]  /*0420*/  BSYNC.RECONVERGENT B0 ;  /* 0x0000000000007941 */ /* 0x000fea0003800200 */
.L_x_6:
[----:B------:R-:W3:Y:S01]  /*0430*/  LDCU.64 UR6, c[0x0][0xc88] ;  /* 0x00019100ff0677ac */ /* 0x000ee20008000a00 */
[----:B------:R-:W-:Y:S02]  /*0440*/  UISETP.EQ.U32.AND UP1, UPT, UR4, URZ, UPT ;  /* 0x000000ff0400728c */ /* 0x000fe4000bf22070 */
[----:B------:R-:W-:Y:S02]  /*0450*/  UPLOP3.LUT UP5, UPT, UPT, UPT, UPT, 0x80, 0x8 ;  /* 0x000000000008789c */ /* 0x000fe40003faf070 */
[----:B---3--:R-:W-:-:S04]  /*0460*/  UISETP.NE.U32.AND UP0, UPT, UR6, URZ, UPT ;  /* 0x000000ff0600728c */ /* 0x008fc8000bf05070 */
[----:B------:R-:W-:-:S04]  /*0470*/  UISETP.NE.AND.EX UP0, UPT, UR7, URZ, UPT, UP0 ;  /* 0x000000ff0700728c */ /* 0x000fc8000bf05300 */
[----:B------:R-:W-:-:S04]  /*0480*/  UISETP.EQ.OR.EX UP2, UPT, UR5, URZ, !UP0, UP1 ;  /* 0x000000ff0500728c */ /* 0x000fc8000c742710 */
[----:B------:R-:W-:-:S05]  /*0490*/  UP2UR UR48, UPR, URZ, 0x4 ;  /* 0x00000004ff307883 */ /* 0x000fca0008000000 */
[----:B------:R-:W-:Y:S07]  /*04a0*/  BRA.U !UP2, `(.L_x_8) ;  /* 0x000000010a207547 */ /* 0x000fee000b800000 */
[----:B------:R-:W-:Y:S01]  /*04b0*/  UISETP.NE.U32.AND UP1, UPT, UR4, URZ, UPT ;  /* 0x000000ff0400728c */ /* 0x000fe2000bf25070 */
[----:B-----5:R-:W-:Y:S01]  /*04c0*/  FSETP.NEU.AND P0, PT, R49, RZ, PT ;  /* 0x000000ff3100720b */ /* 0x020fe20003f0d000 */
[----:B------:R-:W-:Y:S02]  /*04d0*/  USEL UR4, URZ, 0xffffffff, UP0 ;  /* 0xffffffffff047887 */ /* 0x000fe40008000000 */
[----:B------:R-:W-:-:S10]  /*04e0*/  UISETP.NE.AND.EX UP1, UPT, UR5, URZ, UPT, UP1 ;  /* 0x000000ff0500728c */ /* 0x000fd4000bf25310 */
[----:B------:R-:W-:Y:S01]  /*04f0*/  VOTEU.ANY UP0, P0 ;  /* 0x0000000000ff7886 */ /* 0x000fe20000000100 */
[----:B------:R-:W-:-:S04]  /*0500*/  @!UP1 USEL UR4, URZ, 0xffffffff, UP0 ;  /* 0xffffffffff049887 */ /* 0x000fc80008000000 */
[----:B------:R-:W-:-:S04]  /*0510*/  ULOP3.LUT UR4, UR4, 0x1, URZ, 0xc0, !UPT ;  /* 0x0000000104047892 */ /* 0x000fc8000f8ec0ff */
[----:B------:R-:W-:-:S11]  /*0520*/  UISETP.NE.U32.AND UP5, UPT, UR4, 0x1, UPT ;  /* 0x000000010400788c */ /* 0x000fd6000bfa5070 */
.L_x_8:
[----:B-12---:R-:W1:Y:S01]  /*0530*/  SHFL.IDX PT, R2, R92, RZ, 0x1f ;  /* 0x00001fff5c027589 */ /* 0x006e6200000e0000 */
[----:B------:R-:W-:-:S04]  /*0540*/  UISETP.NE.AND UP0, UPT, UR10, 0x2, UPT ;  /* 0x000000020a00788c */ /* 0x000fc8000bf05270 */
[----:B------:R-:W-:Y:S01]  /*0550*/  USEL UR21, URZ, 0x1, UP0 ;  /* 0x00000001ff157887 */ /* 0x000fe20008000000 */
[----:B-1----:R-:W-:-:S13]  /*0560*/  ISETP.NE.AND P0, PT, R2, RZ, PT ;  /* 0x000000ff0200720c */ /* 0x002fda0003f05270 */
[----:B------:R-:W-:Y:S05]  /*0570*/  @P0 BRA `(.L_x_9) ;  /* 0x0000000000ec0947 */ /* 0x000fea0003800000 */
[----:B------:R-:W-:Y:S01]  /*0580*/  ELECT P0, URZ, PT ;  /* 0x0000000000ff782f */ /* 0x000fe20003800000 */
[----:B------:R-:W-:-:S12]  /*0590*/  BSSY.RECONVERGENT B0, `(.L_x_9) ;  /* 0x0000039000007945 */ /* 0x000fd80003800200 */
[----:B------:R-:W-:Y:S05]  /*05a0*/  @!P0 BRA `(.L_x_10) ;  /* 0x0000000000dc8947 */ /* 0x000fea0003800000 */
[----:B------:R-:W1:Y:S01]  /*05b0*/  S2UR UR6, SR_CgaCtaId ;  /* 0x00000000000679c3 */ /* 0x000e620000008800 */
[----:B------:R-:W-:Y:S01]  /*05c0*/  UMOV UR7, 0x400 ;  /* 0x0000040000077882 */ /* 0x000fe20000000000 */
[----:B------:R-:W-:Y:S01]  /*05d0*/  UMOV UR5, 0x1 ;  /* 0x0000000100057882 */ /* 0x000fe20000000000 */
[----:B------:R-:W-:Y:S01]  /*05e0*/  UMOV UR4, 0x2 ;  /* 0x0000000200047882 */ /* 0x000fe20000000000 */
[----:B------:R-:W-:-:S04]  /*05f0*/  UIADD3 UR8, UPT, UPT, -UR5, 0x100000, URZ ;  /* 0x0010000005087890 */ /* 0x000fc8000fffe1ff */
[----:B------:R-:W-:Y:S02]  /*0600*/  USHF.L.U32 UR9, UR8, 0xb, URZ ;  /* 0x0000000b08097899 */ /* 0x000fe400080006ff */
[----:B------:R-:W-:Y:S02]  /*0610*/  USHF.L.U32 UR8, UR8, 0x1, URZ ;  /* 0x0000000108087899 */ /* 0x000fe400080006ff */
[----:B------:R-:W-:-:S04]  /*0620*/  UIADD3 UR4, UPT, UPT, -UR4, 0x100000, URZ ;  /* 0x0010000004047890 */ /* 0x000fc8000fffe1ff */
[----:B------:R-:W-:Y:S02]  /*0630*/  USHF.L.U32 UR5, UR4, 0xb, URZ ;  /* 0x0000000b04057899 */ /* 0x000fe400080006ff */
[----:B------:R-:W-:Y:S02]  /*0640*/  USHF.L.U32 UR4, UR4, 0x1, URZ ;  /* 0x0000000104047899 */ /* 0x000fe400080006ff */
[----:B-1----:R-:W-:Y:S01]  /*0650*/  ULEA UR6, UR6, UR7, 0x18 ;  /* 0x0000000706067291 */ /* 0x002fe2000f8ec0ff */
[----:B------:R-:W1:Y:S11]  /*0660*/  FENCE.VIEW.ASYNC.S ;  /* 0x00000000000073c6 */ /* 0x000e760000000000 */
[----:B-1----:R1:W2:Y:S01]  /*0670*/  SYNCS.EXCH.64 URZ, [UR6], UR8 ;  /* 0x0000000806ff75b2 */ /* 0x0022a20008000100 */
[----:B------:R1:W3:Y:S01]  /*0680*/  SYNCS.EXCH.64 URZ, [UR6+0xa8], UR4 ;  /* 0x0000a80406ff75b2 */ /* 0x0002e20008000100 */
[----:B------:R1:W4:Y:S01]  /*0690*/  SYNCS.EXCH.64 URZ, [UR6+0x8], UR8 ;  /* 0x0000080806ff75b2 */ /* 0x0003220008000100 */
[----:B------:R1:W1:Y:S01]  /*06a0*/  SYNCS.EXCH.64 URZ, [UR6+0xb0], UR4 ;  /* 0x0000b00406ff75b2 */ /* 0x0002620008000100 */
        /* <DEDUP_REMOVED lines=38> */
[----:B--234-:R-:W-:Y:S01]  /*0910*/  NOP ;  /* 0x0000000000007918 */ /* 0x01cfe20000000000 */
.L_x_10:
[----:B-1----:R-:W-:Y:S05]  /*0920*/  BSYNC.RECONVERGENT B0 ;  /* 0x0000000000007941 */ /* 0x002fea0003800200 */
.L_x_9:
[----:B------:R-:W1:Y:S01]  /*0930*/  SHFL.IDX PT, R2, R92, RZ, 0x1f ;  /* 0x00001fff5c027589 */ /* 0x000e6200000e0000 */
[----:B------:R-:W-:Y:S01]  /*0940*/  NOP ;  /* 0x0000000000007918 */ /* 0x000fe20000000000 */
[----:B-1----:R-:W-:-:S13]  /*0950*/  ISETP.NE.AND P0, PT, R2, 0x1, PT ;  /* 0x000000010200780c */ /* 0x002fda0003f05270 */
[----:B------:R-:W-:Y:S05]  /*0960*/  @P0 BRA `(.L_x_11) ;  /* 0x0000000000580947 */ /* 0x000fea0003800000 */
        /* <DEDUP_REMOVED lines=9> */
[----:B------:R-:W-:Y:S01]  /*0a00*/  USHF.L.U32 UR4, UR4, 0x1, URZ ;  /* 0x0000000104047899 */ /* 0x000fe200080006ff */
[----:B------:R-:W-:Y:S01]  /*0a10*/  ELECT P0, URZ, PT ;  /* 0x0000000000ff782f */ /* 0x000fe20003800000 */
[----:B-1----:R-:W-:Y:S01]  /*0a20*/  ULEA UR6, UR6, UR7, 0x18 ;  /* 0x0000000706067291 */ /* 0x002fe2000f8ec0ff */
[----:B------:R-:W1:Y:S11]  /*0a30*/  FENCE.VIEW.ASYNC.S ;  /* 0x00000000000073c6 */ /* 0x000e760000000000 */
[----:B-1----:R1:W2:Y:S01]  /*0a40*/  SYNCS.EXCH.64 URZ, [UR6+0x150], UR8 ;  /* 0x0001500806ff75b2 */ /* 0x0022a20008000100 */
[----:B------:R1:W3:Y:S01]  /*0a50*/  SYNCS.EXCH.64 URZ, [UR6+0x170], UR4 ;  /* 0x0001700406ff75b2 */ /* 0x0002e20008000100 */
[----:B------:R1:W4:Y:S01]  /*0a60*/  SYNCS.EXCH.64 URZ, [UR6+0x158], UR8 ;  /* 0x0001580806ff75b2 */ /* 0x0003220008000100 */
[----:B------:R1:W1:Y:S01]  /*0a70*/  SYNCS.EXCH.64 URZ, [UR6+0x178], UR4 ;  /* 0x0001780406ff75b2 */ /* 0x0002620008000100 */
[----:B------:R1:W1:Y:S01]  /*0a80*/  SYNCS.EXCH.64 URZ, [UR6+0x160], UR8 ;  /* 0x0001600806ff75b2 */ /* 0x0002620008000100 */
[----:B------:R1:W1:Y:S01]  /*0a90*/  SYNCS.EXCH.64 URZ, [UR6+0x180], UR4 ;  /* 0x0001800406ff75b2 */ /* 0x0002620008000100 */
[----:B------:R1:W1:Y:S01]  /*0aa0*/  SYNCS.EXCH.64 URZ, [UR6+0x168], UR8 ;  /* 0x0001680806ff75b2 */ /* 0x0002620008000100 */
[----:B------:R1:W1:Y:S01]  /*0ab0*/  SYNCS.EXCH.64 URZ, [UR6+0x188], UR4 ;  /* 0x0001880406ff75b2 */ /* 0x0002620008000100 */
[----:B------:R-:W-:Y:S01]  /*0ac0*/  NOP ;  /* 0x0000000000007918 */ /* 0x000fe20000000000 */
.L_x_11:
[----:B------:R-:W2:Y:S01]  /*0ad0*/  SHFL.IDX PT, R2, R92, RZ, 0x1f ;  /* 0x00001fff5c027589 */ /* 0x000ea200000e0000 */
[----:B------:R-:W-:Y:S01]  /*0ae0*/  NOP ;  /* 0x0000000000007918 */ /* 0x000fe20000000000 */
[----:B--2---:R-:W-:-:S13]  /*0af0*/  ISETP.NE.AND P0, PT, R2, 0x3, PT ;  /* 0x000000030200780c */ /* 0x004fda0003f05270 */
[----:B------:R-:W-:Y:S05]  /*0b00*/  @P0 BRA `(.L_x_12) ;  /* 0x0000000000300947 */ /* 0x000fea0003800000 */
[----:B-1----:R-:W1:Y:S01]  /*0b10*/  S2UR UR5, SR_CgaCtaId ;  /* 0x00000000000579c3 */ /* 0x002e620000008800 */
[----:B------:R-:W-:Y:S01]  /*0b20*/  UMOV UR6, 0x400 ;  /* 0x0000040000067882 */ /* 0x000fe20000000000 */
[----:B------:R-:W-:Y:S01]  /*0b30*/  UMOV UR4, 0x20 ;  /* 0x0000002000047882 */ /* 0x000fe20000000000 */
[----:B------:R-:W-:Y:S01]  /*0b40*/  ELECT P0, URZ, PT ;  /* 0x0000000000ff782f */ /* 0x000fe20003800000 */
[----:B-1----:R-:W-:Y:S02]  /*0b50*/  ULEA UR5, UR5, UR6, 0x18 ;  /* 0x0000000605057291 */ /* 0x002fe4000f8ec0ff */
[----:B------:R-:W-:-:S04]  /*0b60*/  UIADD3 UR6, UPT, UPT, -UR4, 0x100000, URZ ;  /* 0x0010000004067890 */ /* 0x000fc8000fffe1ff */
[----:B------:R-:W-:Y:S02]  /*0b70*/  USHF.L.U32 UR7, UR6, 0xb, URZ ;  /* 0x0000000b06077899 */ /* 0x000fe400080006ff */
[----:B------:R-:W-:Y:S01]  /*0b80*/  USHF.L.U32 UR6, UR6, 0x1, URZ ;  /* 0x0000000106067899 */ /* 0x000fe200080006ff */
[----:B------:R-:W1:Y:S11]  /*0b90*/  FENCE.VIEW.ASYNC.S ;  /* 0x00000000000073c6 */ /* 0x000e760000000000 */
[----:B-1----:R2:W1:Y:S01]  /*0ba0*/  SYNCS.EXCH.64 URZ, [UR5+0x190], UR6 ;  /* 0x0001900605ff75b2 */ /* 0x0024620008000100 */
[----:B------:R2:W1:Y:S02]  /*0bb0*/  SYNCS.EXCH.64 URZ, [UR5+0x198], UR6 ;  /* 0x0001980605ff75b2 */ /* 0x0004640008000100 */
[----:B--2---:R-:W-:Y:S01]  /*0bc0*/  NOP ;  /* 0x0000000000007918 */ /* 0x004fe20000000000 */
.L_x_12:
[----:B------:R-:W2:Y:S01]  /*0bd0*/  SHFL.IDX PT, R2, R92, RZ, 0x1f ;  /* 0x00001fff5c027589 */ /* 0x000ea200000e0000 */
[----:B------:R-:W-:Y:S01]  /*0be0*/  NOP ;  /* 0x0000000000007918 */ /* 0x000fe20000000000 */
[----:B--2---:R-:W-:-:S13]  /*0bf0*/  ISETP.NE.AND P0, PT, R2, 0x4, PT ;  /* 0x000000040200780c */ /* 0x004fda0003f05270 */
[----:B------:R-:W-:Y:S05]  /*0c00*/  @P0 BRA `(.L_x_13) ;  /* 0x00000000004c0947 */ /* 0x000fea0003800000 */
[----:B-1----:R-:W1:Y:S01]  /*0c10*/  S2UR UR5, SR_CgaCtaId ;  /* 0x00000000000579c3 */ /* 0x002e620000008800 */
[----:B------:R-:W-:Y:S01]  /*0c20*/  UMOV UR7, 0x1e0 ;  /* 0x000001e000077882 */ /* 0x000fe20000000000 */
[----:B------:R-:W-:Y:S01]  /*0c30*/  UMOV UR6, 0x400 ;  /* 0x0000040000067882 */ /* 0x000fe20000000000 */
[----:B------:R-:W-:Y:S01]  /*0c40*/  USEL UR7, UR7, 0x1a0, UP5 ;  /* 0x000001a007077887 */ /* 0x000fe2000a800000 */
[----:B------:R-:W-:Y:S01]  /*0c50*/  UMOV UR4, 0x1 ;  /* 0x0000000100047882 */ /* 0x000fe20000000000 */
[----:B------:R-:W-:Y:S01]  /*0c60*/  ELECT P0, URZ, PT ;  /* 0x0000000000ff782f */ /* 0x000fe20003800000 */
[----:B------:R-:W-:-:S04]  /*0c70*/  UIADD3 UR8, UPT, UPT, -UR4, 0x100000, URZ ;  /* 0x0010000004087890 */ /* 0x000fc8000fffe1ff */
[----:B------:R-:W-:Y:S02]  /*0c80*/  USHF.L.U32 UR9, UR8, 0xb, URZ ;  /* 0x0000000b08097899 */ /* 0x000fe400080006ff */
[----:B------:R-:W-:Y:S02]  /*0c90*/  USHF.L.U32 UR8, UR8, 0x1, URZ ;  /* 0x0000000108087899 */ /* 0x000fe400080006ff */
[----:B-1----:R-:W-:Y:S02]  /*0ca0*/  ULEA UR5, UR5, UR6, 0x18 ;  /* 0x0000000605057291 */ /* 0x002fe4000f8ec0ff */
[----:B------:R-:W-:-:S04]  /*0cb0*/  UIADD3 UR6, UPT, UPT, -UR7, 0x100000, URZ ;  /* 0x0010000007067890 */ /* 0x000fc8000fffe1ff */
[----:B------:R-:W-:Y:S02]  /*0cc0*/  USHF.L.U32 UR7, UR6, 0xb, URZ ;  /* 0x0000000b06077899 */ /* 0x000fe400080006ff */
[----:B------:R-:W-:Y:S01]  /*0cd0*/  USHF.L.U32 UR6, UR6, 0x1, URZ ;  /* 0x0000000106067899 */ /* 0x000fe200080006ff */
[----:B------:R-:W1:Y:S03]  /*0ce0*/  FENCE.VIEW.ASYNC.S ;  /* 0x00000000000073c6 */ /* 0x000e660000000000 */
[----:B-1----:R2:W1:Y:S08]  /*0cf0*/  SYNCS.EXCH.64 URZ, [UR5+0x1a0], UR8 ;  /* 0x0001a00805ff75b2 */ /* 0x0024700008000100 */
[----:B------:R2:W1:Y:S01]  /*0d00*/  SYNCS.EXCH.64 URZ, [UR5+0x1b0], UR6 ;  /* 0x0001b00605ff75b2 */ /* 0x0004620008000100 */
[----:B------:R2:W1:Y:S01]  /*0d10*/  SYNCS.EXCH.64 URZ, [UR5+0x1a8], UR8 ;  /* 0x0001a80805ff75b2 */ /* 0x0004620008000100 */
[----:B------:R2:W1:Y:S02]  /*0d20*/  SYNCS.EXCH.64 URZ, [UR5+0x1b8], UR6 ;  /* 0x0001b80605ff75b2 */ /* 0x0004640008000100 */
[----:B--2---:R-:W-:Y:S01]  /*0d30*/  NOP ;  /* 0x0000000000007918 */ /* 0x004fe20000000000 */
.L_x_13:
[----:B------:R-:W2:Y:S01]  /*0d40*/  SHFL.IDX PT, R2, R92, RZ, 0x1f ;  /* 0x00001fff5c027589 */ /* 0x000ea200000e0000 */
[----:B------:R-:W-:Y:S01]  /*0d50*/  NOP ;  /* 0x0000000000007918 */ /* 0x000fe20000000000 */
[----:B--2---:R-:W-:-:S13]  /*0d60*/  ISETP.NE.AND P0, PT, R2, 0x5, PT ;  /* 0x000000050200780c */ /* 0x004fda0003f05270 */
[----:B------:R-:W-:Y:S05]  /*0d70*/  @P0 BRA `(.L_x_14) ;  /* 0x0000000000480947 */ /* 0x000fea0003800000 */
[----:B-1----:R-:W1:Y:S01]  /*0d80*/  S2UR UR6, SR_CgaCtaId ;  /* 0x00000000000679c3 */ /* 0x002e620000008800 */
        /* <DEDUP_REMOVED lines=12> */
[----:B-1----:R2:W1:Y:S01]  /*0e50*/  SYNCS.EXCH.64 URZ, [UR6+0x1c0], UR8 ;  /* 0x0001c00806ff75b2 */ /* 0x0024620008000100 */
[----:B------:R2:W1:Y:S01]  /*0e60*/  SYNCS.EXCH.64 URZ, [UR6+0x1d0], UR4 ;  /* 0x0001d00406ff75b2 */ /* 0x0004620008000100 */
[----:B------:R2:W1:Y:S01]  /*0e70*/  SYNCS.EXCH.64 URZ, [UR6+0x1c8], UR8 ;  /* 0x0001c80806ff75b2 */ /* 0x0004620008000100 */
[----:B------:R2:W1:Y:S02]  /*0e80*/  SYNCS.EXCH.64 URZ, [UR6+0x1d8], UR4 ;  /* 0x0001d80406ff75b2 */ /* 0x0004640008000100 */
[----:B--2---:R-:W-:Y:S01]  /*0e90*/  NOP ;  /* 0x0000000000007918 */ /* 0x004fe20000000000 */
.L_x_14:
[----:B------:R-:W2:Y:S01]  /*0ea0*/  SHFL.IDX PT, R2, R92, RZ, 0x1f ;  /* 0x00001fff5c027589 */ /* 0x000ea200000e0000 */
[----:B------:R-:W1:Y:S01]  /*0eb0*/  S2UR UR45, SR_CgaCtaId ;  /* 0x00000000002d79c3 */ /* 0x000e620000008800 */
[----:B------:R-:W-:Y:S01]  /*0ec0*/  NOP ;  /* 0x0000000000007918 */ /* 0x000fe20000000000 */
[----:B--2---:R-:W-:-:S13]  /*0ed0*/  ISETP.NE.AND P0, PT, R2, 0x3, PT ;  /* 0x000000030200780c */ /* 0x004fda0003f05270 */
[----:B-1----:R-:W-:Y:S05]  /*0ee0*/  @P0 BRA `(.L_x_15) ;  /* 0x0000000000340947 */ /* 0x002fea0003800000 */
[----:B------:R-:W-:Y:S01]  /*0ef0*/  UMOV UR5, 0x400 ;  /* 0x0000040000057882 */ /* 0x000fe20000000000 */
[----:B------:R-:W-:Y:S01]  /*0f00*/  UMOV UR4, 0x20 ;  /* 0x0000002000047882 */ /* 0x000fe20000000000 */
[----:B------:R-:W-:Y:S02]  /*0f10*/  ULEA UR5, UR45, UR5, 0x18 ;  /* 0x000000052d057291 */ /* 0x000fe4000f8ec0ff */
[----:B------:R-:W-:-:S04]  /*0f20*/  UIADD3 UR6, UPT, UPT, -UR4, 0x100000, URZ ;  /* 0x0010000004067890 */ /* 0x000fc8000fffe1ff */
[----:B------:R-:W-:Y:S02]  /*0f30*/  USHF.L.U32 UR7, UR6, 0xb, URZ ;  /* 0x0000000b06077899 */ /* 0x000fe400080006ff */
[----:B------:R-:W-:Y:S01]  /*0f40*/  USHF.L.U32 UR6, UR6, 0x1, URZ ;  /* 0x0000000106067899 */ /* 0x000fe200080006ff */
[----:B------:R-:W-:Y:S01]  /*0f50*/  ELECT P0, URZ, PT ;  /* 0x0000000000ff782f */ /* 0x000fe20003800000 */
[----:B------:R-:W1:Y:S10]  /*0f60*/  FENCE.VIEW.ASYNC.S ;  /* 0x00000000000073c6 */ /* 0x000e740000000000 */
[----:B-1----:R1:W2:Y:S01]  /*0f70*/  SYNCS.EXCH.64 URZ, [UR5+0x1e0], UR6 ;  /* 0x0001e00605ff75b2 */ /* 0x0022a20008000100 */
[----:B------:R1:W1:Y:S01]  /*0f80*/  SYNCS.EXCH.64 URZ, [UR5+0x1f0], UR6 ;  /* 0x0001f00605ff75b2 */ /* 0x0002620008000100 */
[----:B------:R1:W1:Y:S01]  /*0f90*/  SYNCS.EXCH.64 URZ, [UR5+0x1e8], UR6 ;  /* 0x0001e80605ff75b2 */ /* 0x0002620008000100 */
[----:B------:R1:W1:Y:S01]  /*0fa0*/  SYNCS.EXCH.64 URZ, [UR5+0x1f8], UR6 ;  /* 0x0001f80605ff75b2 */ /* 0x0002620008000100 */
[----:B------:R-:W-:Y:S01]  /*0fb0*/  NOP ;  /* 0x0000000000007918 */ /* 0x000fe20000000000 */
.L_x_15:
[----:B------:R-:W3:Y:S01]  /*0fc0*/  LDCU UR4, c[0x0][0x36c] ;  /* 0x00006d80ff0477ac */ /* 0x000ee20008000800 */
[----:B------:R-:W-:Y:S01]  /*0fd0*/  ISETP.NE.OR P5, PT, R0, 0x2, !P5 ;  /* 0x000000020000780c */ /* 0x000fe20006fa5670 */
[----:B------:R-:W-:Y:S01]  /*0fe0*/  NOP ;  /* 0x0000000000007918 */ /* 0x000fe20000000000 */
[----:B------:R-:W-:Y:S01]  /*0ff0*/  LOP3.LUT R2, R101, 0x1f, RZ, 0xc0, !PT ;  /* 0x0000001f65027812 */ /* 0x000fe200078ec0ff */
[----:B------:R-:W-:Y:S02]  /*1000*/  UISETP.NE.AND UP4, UPT, UR10, URZ, UPT ;  /* 0x000000ff0a00728c */ /* 0x000fe4000bf85270 */
[----:B---3--:R-:W-:-:S09]  /*1010*/  UISETP.EQ.U32.AND UP2, UPT, UR4, 0x1, UPT ;  /* 0x000000010400788c */ /* 0x008fd2000bf42070 */
[----:B------:R-:W-:Y:S05]  /*1020*/  BRA.U !UP2, `(.L_x_16) ;  /* 0x000000010a087547 */ /* 0x000fea000b800000 */
[----:B-12-4-:R-:W-:Y:S01]  /*1030*/  UCGABAR_ARV ;  /* 0x00000000000079c7 */ /* 0x016fe20008000000 */
[----:B------:R-:W-:Y:S05]  /*1040*/  BRA `(.L_x_17) ;  /* 0x0000000000047947 */ /* 0x000fea0003800000 */
.L_x_16:
[----:B-12-4-:R-:W-:Y:S01]  /*1050*/  NOP ;  /* 0x0000000000007918 */ /* 0x016fe20000000000 */
.L_x_17:
[----:B------:R-:W1:Y:S01]  /*1060*/  S2UR UR11, SR_CTAID.Y ;  /* 0x00000000000b79c3 */ /* 0x000e620000002600 */
[----:B------:R-:W-:-:S05]  /*1070*/  CS2R.32 R87, SR_CgaSize ;  /* 0x0000000000577805 */ /* 0x000fca0000008a00 */
[----:B------:R-:W-:-:S05]  /*1080*/  IMAD R87, R87, -0xa0, RZ ;  /* 0xffffff6057577824 */ /* 0x000fca00078e02ff */
[----:B------:R-:W-:-:S14]  /*1090*/  R2UR UR4, R87 ;  /* 0x00000000570472ca */ /* 0x000fdc00000e0000 */
[----:B------:R-:W2:Y:S01]  /*10a0*/  LDCU UR4, c[0x0][UR4+0x2b4] ;  /* 0x00005680040477ac */ /* 0x000ea20008000800 */
[----:B------:R-:W-:-:S05]  /*10b0*/  CS2R.32 R87, SR_CgaSize ;  /* 0x0000000000577805 */ /* 0x000fca0000008a00 */
[----:B------:R-:W-:-:S05]  /*10c0*/  IMAD R87, R87, -0xa0, RZ ;  /* 0xffffff6057577824 */ /* 0x000fca00078e02ff */
[----:B------:R-:W-:-:S14]  /*10d0*/  R2UR UR5, R87 ;  /* 0x00000000570572ca */ /* 0x000fdc00000e0000 */
[----:B------:R-:W3:Y:S01]  /*10e0*/  LDCU UR5, c[0x0][UR5+0x2b0] ;  /* 0x00005600050577ac */ /* 0x000ee20008000800 */
[----:B------:R-:W4:Y:S01]  /*10f0*/  S2UR UR27, SR_CTAID.X ;  /* 0x00000000001b79c3 */ /* 0x000f220000002500 */
[----:B------:R-:W2:Y:S01]  /*1100*/  LDCU UR16, c[0x0][0xf24] ;  /* 0x0001e480ff1077ac */ /* 0x000ea20008000800 */
[----:B------:R-:W-:Y:S01]  /*1110*/  USHF.L.U32 UR19, UR45, 0xb, URZ ;  /* 0x0000000b2d137899 */ /* 0x000fe200080006ff */
[----:B------:R-:W2:Y:S01]  /*1120*/  LDCU UR12, c[0x0][0xf30] ;  /* 0x0001e600ff0c77ac */ /* 0x000ea20008000800 */
[----:B------:R-:W-:-:S05]  /*1130*/  CS2R.32 R0, SR_CgaSize ;  /* 0x0000000000007805 */ /* 0x000fca0000008a00 */
[----:B------:R-:W-:-:S06]  /*1140*/  IMAD R0, R0, -0xa0, RZ ;  /* 0xffffff6000007824 */ /* 0x000fcc00078e02ff */
[----:B------:R-:W3:Y:S01]  /*1150*/  LDC R0, c[0x0][R0+0x2a4] ;  /* 0x0000a90000007b82 */ /* 0x000ee20000000800 */
[----:B------:R-:W-:Y:S02]  /*1160*/  USHF.L.U32 UR13, UR45, 0x8, URZ ;  /* 0x000000082d0d7899 */ /* 0x000fe400080006ff */
[----:B------:R-:W-:Y:S01]  /*1170*/  USHF.L.U32 UR26, UR45, 0x7, URZ ;  /* 0x000000072d1a7899 */ /* 0x000fe200080006ff */
[----:B-1----:R-:W-:Y:S02]  /*1180*/  I2FP.F32.U32 R86, UR11 ;  /* 0x0000000b00567c45 */ /* 0x002fe40008201000 */
[----:B------:R-:W-:-:S05]  /*1190*/  CS2R.32 R3, SR_CgaSize ;  /* 0x0000000000037805 */ /* 0x000fca0000008a00 */
[----:B------:R-:W-:-:S06]  /*11a0*/  IMAD R3, R3, -0xa0, RZ ;  /* 0xffffff6003037824 */ /* 0x000fcc00078e02ff */
[----:B------:R-:W1:Y:S01]  /*11b0*/  LDC R3, c[0x0][R3+0x2a0] ;  /* 0x0000a80003037b82 */ /* 0x000e620000000800 */
[----:B--2---:R-:W-:Y:S01]  /*11c0*/  UISETP.GE.AND UP0, UPT, UR16, 0x1, UPT ;  /* 0x000000011000788c */ /* 0x004fe2000bf06270 */
[----:B------:R-:W-:Y:S01]  /*11d0*/  FMUL R86, R86, UR4 ;  /* 0x0000000456567c20 */ /* 0x000fe20008400000 */
[----:B----4-:R-:W-:-:S05]  /*11e0*/  I2FP.F32.U32 R87, UR27 ;  /* 0x0000001b00577c45 */ /* 0x010fca0008201000 */
[----:B------:R-:W2:Y:S01]  /*11f0*/  LDC R40, c[0x0][0xf24] ;  /* 0x0003c900ff287b82 */ /* 0x000ea20000000800 */
[----:B------:R-:W4:Y:S01]  /*1200*/  F2I.U32.TRUNC.NTZ R86, R86 ;  /* 0x0000005600567305 */ /* 0x000f22000020f000 */
[----:B---3--:R-:W-:-:S06]  /*1210*/  FMUL R87, R87, UR5 ;  /* 0x0000000557577c20 */ /* 0x008fcc0008400000 */
[----:B------:R-:W3:Y:S01]  /*1220*/  S2UR UR44, SR_CTAID.Z ;  /* 0x00000000002c79c3 */ /* 0x000ee20000002700 */
[----:B------:R-:W3:Y:S01]  /*1230*/  F2I.U32.TRUNC.NTZ R87, R87 ;  /* 0x0000005700577305 */ /* 0x000ee2000020f000 */
[----:B----4-:R-:W-:-:S05]  /*1240*/  IADD3 R86, PT, PT, -R86, RZ, RZ ;  /* 0x000000ff56567210 */ /* 0x010fca0007ffe1ff */
[----:B------:R-:W-:Y:S01]  /*1250*/  IMAD R86, R0, R86, UR11 ;  /* 0x0000000b00567e24 */ /* 0x000fe2000f8e0256 */
[----:B------:R-:W-:Y:S02]  /*1260*/  PRMT R0, RZ, 0x7610, R0 ;  /* 0x00007610ff007816 */ /* 0x000fe40000000000 */
[----:B---3--:R-:W-:-:S05]  /*1270*/  IADD3 R87, PT, PT, -R87, RZ, RZ ;  /* 0x000000ff57577210 */ /* 0x008fca0007ffe1ff */
[----:B-1----:R-:W-:Y:S01]  /*1280*/  IMAD R87, R3, R87, UR27 ;  /* 0x0000001b03577e24 */ /* 0x002fe2000f8e0257 */
[----:B------:R-:W-:Y:S06]  /*1290*/  BRA.U UP4, `(.L_x_18) ;  /* 0x0000000104207547 */ /* 0x000fec000b800000 */
[C---:B------:R-:W-:Y:S02]  /*12a0*/  ISETP.NE.AND P1, PT, R86.reuse, 0x1, PT ;  /* 0x000000015600780c */ /* 0x040fe40003f25270 */
[----:B------:R-:W-:Y:S02]  /*12b0*/  ISETP.NE.AND P0, PT, R86, RZ, PT ;  /* 0x000000ff5600720c */ /* 0x000fe40003f05270 */
[C---:B------:R-:W-:Y:S02]  /*12c0*/  ISETP.NE.AND P2, PT, R87.reuse, RZ, PT ;  /* 0x000000ff5700720c */ /* 0x040fe40003f45270 */
[----:B------:R-:W-:Y:S02]  /*12d0*/  SEL R0, RZ, 0x2, P1 ;  /* 0x00000002ff007807 */ /* 0x000fe40000800000 */
[----:B------:R-:W-:Y:S02]  /*12e0*/  ISETP.EQ.OR P0, PT, R87, RZ, !P0 ;  /* 0x000000ff5700720c */ /* 0x000fe40004702670 */
[----:B------:R-:W-:-:S02]  /*12f0*/  SEL R0, R0, 0x2, P2 ;  /* 0x0000000200007807 */ /* 0x000fc40001000000 */
[----:B------:R-:W-:-:S05]  /*1300*/  SEL R3, RZ, 0x1, !P0 ;  /* 0x00000001ff037807 */ /* 0x000fca0004000000 */
[----:B------:R-:W-:Y:S02]  /*1310*/  IMAD.IADD R0, R3, 0x1, R0 ;  /* 0x0000000103007824 */ /* 0x000fe400078e0200 */
.L_x_18:
[----:B------:R-:W-:Y:S05]  /*1320*/  BRA.U !UP0, `(.L_x_19) ;  /* 0x0000000108b87547 */ /* 0x000fea000b800000 */
[----:B------:R-:W1:Y:S01]  /*1330*/  LDCU.128 UR4, c[0x0][0xf10] ;  /* 0x0001e200ff0477ac */ /* 0x000e620008000c00 */
[----:B------:R-:W3:Y:S01]  /*1340*/  LDCU UR18, c[0x0][0x370] ;  /* 0x00006e00ff1277ac */ /* 0x000ee20008000800 */
[----:B------:R-:W4:Y:S01]  /*1350*/  LDCU UR17, c[0x0][0x374] ;  /* 0x00006e80ff1177ac */ /* 0x000f220008000800 */
[----:B------:R-:W2:Y:S01]  /*1360*/  LDCU UR15, c[0x0][0xf0c] ;  /* 0x0001e180ff0f77ac */ /* 0x000ea20008000800 */
[----:B------:R-:W3:Y:S01]  /*1370*/  LDCU UR14, c[0x0][0xf20] ;  /* 0x0001e400ff0e77ac */ /* 0x000ee20008000800 */
[----:B------:R-:W3:Y:S01]  /*1380*/  LDCU.64 UR8, c[0x0][0xf28] ;  /* 0x0001e500ff0877ac */ /* 0x000ee20008000a00 */
[----:B-1----:R-:W-:Y:S02]  /*1390*/  UISETP.NE.AND UP1, UPT, UR6, 0x1, UPT ;  /* 0x000000010600788c */ /* 0x002fe4000bf25270 */
[----:B----4-:R-:W-:Y:S02]  /*13a0*/  UIMAD.WIDE.U32 UR24, UR17, UR7, URZ ;  /* 0x00000007111872a5 */ /* 0x010fe4000f8e00ff */
[----:B------:R-:W-:-:S02]  /*13b0*/  UISETP.NE.AND UP0, UPT, UR16, 0x1, UPT ;  /* 0x000000011000788c */ /* 0x000fc4000bf05270 */
[----:B--2---:R-:W-:Y:S02]  /*13c0*/  UISETP.NE.AND UP3, UPT, UR15, 0x1, UPT ;  /* 0x000000010f00788c */ /* 0x004fe4000bf65270 */
[----:B------:R-:W-:Y:S02]  /*13d0*/  UIMAD.WIDE.U32 UR28, UR11, UR7, URZ ;  /* 0x000000070b1c72a5 */ /* 0x000fe4000f8e00ff */
[----:B---3--:R-:W-:Y:S01]  /*13e0*/  UIMAD.WIDE.U32 UR22, UR18, UR4, URZ ;  /* 0x00000004121672a5 */ /* 0x008fe2000f8e00ff */
[----:B------:R-:W-:Y:S01]  /*13f0*/  UMOV UR7, UR25 ;  /* 0x0000001900077c82 */ /* 0x000fe20008000000 */
[----:B------:R-:W-:Y:S02]  /*1400*/  UIMAD.WIDE.U32 UR24, UR27, UR4, URZ ;  /* 0x000000041b1872a5 */ /* 0x000fe4000f8e00ff */
[----:B------:R-:W-:-:S03]  /*1410*/  @UP1 USHF.R.U32.HI UR17, URZ, UR14, UR7 ;  /* 0x0000000eff111299 */ /* 0x000fc60008011607 */
[----:B------:R-:W-:Y:S02]  /*1420*/  @UP3 USHF.R.U32.HI UR18, URZ, UR5, UR23 ;  /* 0x00000005ff123299 */ /* 0x000fe40008011617 */
[----:B------:R-:W-:Y:S02]  /*1430*/  UIMAD.WIDE.U32 UR22, UR17, UR8, URZ ;  /* 0x00000008111672a5 */ /* 0x000fe4000f8e00ff */
[----:B------:R-:W-:Y:S02]  /*1440*/  USHF.R.U32.HI UR29, URZ, UR14, UR29 ;  /* 0x0000000eff1d7299 */ /* 0x000fe4000801161d */
[----:B------:R-:W-:Y:S02]  /*1450*/  UIMAD.WIDE.U32 UR30, UR18, UR8, URZ ;  /* 0x00000008121e72a5 */ /* 0x000fe4000f8e00ff */
[----:B------:R-:W-:Y:S02]  /*1460*/  @UP0 USHF.R.U32.HI UR17, URZ, UR9, UR23 ;  /* 0x00000009ff110299 */ /* 0x000fe40008011617 */
[----:B------:R-:W-:-:S02]  /*1470*/  USHF.R.U32.HI UR25, URZ, UR5, UR25 ;  /* 0x00000005ff197299 */ /* 0x000fc40008011619 */
[----:B------:R-:W-:Y:S02]  /*1480*/  USEL UR29, UR11, UR29, !UP1 ;  /* 0x0000001d0b1d7287 */ /* 0x000fe4000c800000 */
[----:B------:R-:W-:Y:S02]  /*1490*/  @UP0 USHF.R.U32.HI UR18, URZ, UR9, UR31 ;  /* 0x00000009ff120299 */ /* 0x000fe4000801161f */
[----:B------:R-:W-:Y:S02]  /*14a0*/  UIMAD UR17, UR17, UR16, URZ ;  /* 0x00000010111172a4 */ /* 0x000fe4000f8e02ff */
[----:B------:R-:W-:Y:S02]  /*14b0*/  USEL UR25, UR27, UR25, !UP3 ;  /* 0x000000191b197287 */ /* 0x000fe4000d800000 */
[----:B------:R-:W-:Y:S02]  /*14c0*/  UIMAD UR4, UR18, UR16, URZ ;  /* 0x00000010120472a4 */ /* 0x000fe4000f8e02ff */
[----:B------:R-:W-:-:S02]  /*14d0*/  UISETP.GE.AND UP1, UPT, UR29, UR17, UPT ;  /* 0x000000111d00728c */ /* 0x000fc4000bf26270 */
[----:B------:R-:W-:Y:S02]  /*14e0*/  UIMAD.WIDE.U32 UR22, UR29, UR8, URZ ;  /* 0x000000081d1672a5 */ /* 0x000fe4000f8e00ff */
[----:B------:R-:W-:Y:S02]  /*14f0*/  UISETP.GE.OR UP1, UPT, UR25, UR4, UP1 ;  /* 0x000000041900728c */ /* 0x000fe40008f26670 */
[----:B------:R-:W-:Y:S02]  /*1500*/  USHF.R.U32.HI UR5, URZ, UR9, UR23 ;  /* 0x00000009ff057299 */ /* 0x000fe40008011617 */
[----:B------:R-:W-:Y:S02]  /*1510*/  UIMAD.WIDE.U32 UR30, UR25, UR8, URZ ;  /* 0x00000008191e72a5 */ /* 0x000fe4000f8e00ff */
[----:B------:R-:W-:Y:S02]  /*1520*/  USEL UR5, UR29, UR5, !UP0 ;  /* 0x000000051d057287 */ /* 0x000fe4000c000000 */
[----:B------:R-:W-:-:S02]  /*1530*/  UIADD3 UR4, UPT, UPT, -UR29, URZ, URZ ;  /* 0x000000ff1d047290 */ /* 0x000fc4000fffe1ff */
[----:B------:R-:W-:Y:S02]  /*1540*/  UIADD3 UR7, UPT, UPT, -UR5, URZ, URZ ;  /* 0x000000ff05077290 */ /* 0x000fe4000fffe1ff */
[----:B------:R-:W-:Y:S02]  /*1550*/  @!UP1 USHF.R.U32.HI UR9, URZ, UR9, UR31 ;  /* 0x00000009ff099299 */ /* 0x000fe4000801161f */
[----:B------:R-:W-:Y:S02]  /*1560*/  UIMAD UR7, UR16, UR7, UR29 ;  /* 0x00000007100772a4 */ /* 0x000fe4000f8e021d */
[----:B------:R-:W-:Y:S02]  /*1570*/  @!UP1 USEL UR9, UR25, UR9, !UP0 ;  /* 0x0000000919099287 */ /* 0x000fe4000c000000 */
[----:B------:R-:W-:Y:S02]  /*1580*/  UIADD3 UR8, UPT, UPT, -UR25, URZ, URZ ;  /* 0x000000ff19087290 */ /* 0x000fe4000fffe1ff */
[----:B------:R-:W-:-:S02]  /*1590*/  @!UP1 UIMAD UR7, UR7, UR18, UR9 ;  /* 0x00000012070792a4 */ /* 0x000fc4000f8e0209 */
[----:B------:R-:W-:Y:S02]  /*15a0*/  @!UP1 UIADD3 UR5, UPT, UPT, UR5, -UR9, URZ ;  /* 0x8000000905059290 */ /* 0x000fe4000fffe0ff */
[----:B------:R-:W-:Y:S02]  /*15b0*/  UIMAD UR4, UR6, UR4, UR11 ;  /* 0x00000004060472a4 */ /* 0x000fe4000f8e020b */
[----:B------:R-:W-:Y:S02]  /*15c0*/  @!UP1 UIMAD UR29, UR5, UR16, UR25 ;  /* 0x00000010051d92a4 */ /* 0x000fe4000f8e0219 */
[----:B------:R-:W-:Y:S01]  /*15d0*/  UIMAD UR8, UR15, UR8, UR27 ;  /* 0x000000080f0872a4 */ /* 0x000fe2000f8e021b */
[----:B------:R-:W-:Y:S01]  /*15e0*/  @!UP1 UMOV UR25, UR7 ;  /* 0x0000000700199c82 */ /* 0x000fe20008000000 */
[----:B------:R-:W-:Y:S02]  /*15f0*/  UIMAD UR11, UR29, UR6, UR4 ;  /* 0x000000061d0b72a4 */ /* 0x000fe4000f8e0204 */
[----:B------:R-:W-:-:S12]  /*1600*/  UIMAD UR27, UR25, UR15, UR8 ;  /* 0x0000000f191b72a4 */ /* 0x000fd8000f8e0208 */
.L_x_19:
[----:B------:R-:W-:Y:S02]  /*1610*/  UISETP.NE.AND UP0, UPT, UR12, 0x1, UPT ;  /* 0x000000010c00788c */ /* 0x000fe4000bf05270 */
[----:B------:R-:W-:Y:S02]  /*1620*/  UISETP.NE.AND UP3, UPT, UR10, 0x2, UPT ;  /* 0x000000020a00788c */ /* 0x000fe4000bf65270 */
[----:B------:R-:W-:Y:S02]  /*1630*/  ULOP3.LUT UR5, UR19, 0x800, URZ, 0xc0, !UPT ;  /* 0x0000080013057892 */ /* 0x000fe4000f8ec0ff */
[----:B------:R-:W-:Y:S02]  /*1640*/  ULOP3.LUT UR4, UR13, 0x100, URZ, 0xc0, !UPT ;  /* 0x000001000d047892 */ /* 0x000fe4000f8ec0ff */
[----:B------:R-:W-:Y:S01]  /*1650*/  ULOP3.LUT UR26, UR26, 0x80, URZ, 0xc0, !UPT ;  /* 0x000000801a1a7892 */ /* 0x000fe2000f8ec0ff */
[----:B------:R-:W-:Y:S11]  /*1660*/  BRA.U UP0, `(.L_x_20) ;  /* 0x00000001003c7547 */ /* 0x000ff6000b800000 */
[----:B------:R-:W1:Y:S01]  /*1670*/  LDCU.128 UR12, c[0x0][0xf10] ;  /* 0x0001e200ff0c77ac */ /* 0x000e620008000c00 */
[----:B------:R-:W3:Y:S01]  /*1680*/  LDCU UR7, c[0x0][0xf0c] ;  /* 0x0001e180ff0777ac */ /* 0x000ee20008000800 */
[----:B------:R-:W4:Y:S01]  /*1690*/  LDCU UR6, c[0x0][0xf20] ;  /* 0x0001e400ff0677ac */ /* 0x000f220008000800 */
[----:B-1----:R-:W-:Y:S02]  /*16a0*/  UIMAD.WIDE.U32 UR8, UR27, UR12, URZ ;  /* 0x0000000c1b0872a5 */ /* 0x002fe4000f8e00ff */
[----:B------:R-:W-:Y:S02]  /*16b0*/  UIMAD.WIDE.U32 UR16, UR11, UR15, URZ ;  /* 0x0000000f0b1072a5 */ /* 0x000fe4000f8e00ff */
[----:B---3--:R-:W-:Y:S02]  /*16c0*/  UISETP.NE.AND UP1, UPT, UR7, 0x1, UPT ;  /* 0x000000010700788c */ /* 0x008fe4000bf25270 */
[----:B------:R-:W-:Y:S02]  /*16d0*/  UISETP.NE.AND UP0, UPT, UR14, 0x1, UPT ;  /* 0x000000010e00788c */ /* 0x000fe4000bf05270 */
[----:B------:R-:W-:-:S02]  /*16e0*/  USHF.R.U32.HI UR9, URZ, UR13, UR9 ;  /* 0x0000000dff097299 */ /* 0x000fc40008011609 */
[----:B----4-:R-:W-:Y:S02]  /*16f0*/  USHF.R.U32.HI UR6, URZ, UR6, UR17 ;  /* 0x00000006ff067299 */ /* 0x010fe40008011611 */
[----:B------:R-:W-:Y:S02]  /*1700*/  USEL UR9, UR27, UR9, !UP1 ;  /* 0x000000091b097287 */ /* 0x000fe4000c800000 */
[----:B------:R-:W-:-:S04]  /*1710*/  USEL UR6, UR11, UR6, !UP0 ;  /* 0x000000060b067287 */ /* 0x000fc8000c000000 */
[----:B------:R-:W-:Y:S02]  /*1720*/  UIADD3 UR8, UPT, UPT, UR9, -UR6, URZ ;  /* 0x8000000609087290 */ /* 0x000fe4000fffe0ff */
[----:B------:R-:W-:Y:S02]  /*1730*/  UIADD3 UR6, UPT, UPT, -UR9, UR6, URZ ;  /* 0x0000000609067290 */ /* 0x000fe4000fffe1ff */
[----:B------:R-:W-:Y:S02]  /*1740*/  UIMAD UR11, UR8, UR14, UR11 ;  /* 0x0000000e080b72a4 */ /* 0x000fe4000f8e020b */
[----:B------:R-:W-:-:S12]  /*1750*/  UIMAD UR27, UR6, UR7, UR27 ;  /* 0x00000007061b72a4 */ /* 0x000fd8000f8e021b */
.L_x_20:
[----:B------:R-:W-:Y:S05]  /*1760*/  BRA.U !UP2, `(.L_x_21) ;  /* 0x000000010a0c7547 */ /* 0x000fea000b800000 */
[----:B------:R-:W-:Y:S01]  /*1770*/  UCGABAR_WAIT ;  /* 0x0000000000007dc7 */ /* 0x000fe20008000000 */
[----:B------:R-:W-:Y:S01]  /*1780*/  CCTL.IVALL ;  /* 0x00000000ff00798f */ /* 0x000fe20002000000 */
[----:B------:R-:W-:Y:S05]  /*1790*/  BRA `(.L_x_22) ;  /* 0x0000000000047947 */ /* 0x000fea0003800000 */
.L_x_21:
[----:B------:R-:W-:Y:S06]  /*17a0*/  BAR.SYNC.DEFER_BLOCKING 0x0 ;  /* 0x0000000000007b1d */ /* 0x000fec0000010000 */
.L_x_22:
[----:B------:R-:W-:Y:S05]  /*17b0*/  BRA.U UP3, `(.L_x_23) ;  /* 0x0000001d03a07547 */ /* 0x000fea000b800000 */
[----:B------:R-:W1:Y:S01]  /*17c0*/  LDCU UR30, c[0x0][0x38c] ;  /* 0x00007180ff1e77ac */ /* 0x000e620008000800 */
[----:B------:R-:W3:Y:S01]  /*17d0*/  LDC R8, c[0x0][0x370] ;  /* 0x0000dc00ff087b82 */ /* 0x000ee20000000800 */
[----:B------:R-:W-:Y:S01]  /*17e0*/  PLOP3.LUT P1, PT, PT, PT, UP5, 0x80, 0x8 ;  /* 0x000000000008781c */ /* 0x000fe20003f2f058 */
[----:B------:R-:W-:Y:S01]  /*17f0*/  IMAD.MOV.U32 R15, RZ, RZ, 0x1 ;  /* 0x00000001ff0f7424 */ /* 0x000fe200078e00ff */
[----:B------:R-:W-:Y:S01]  /*1800*/  USHF.L.U32 UR22, UR45, 0x6, URZ ;  /* 0x000000062d167899 */ /* 0x000fe200080006ff */
[----:B------:R-:W-:Y:S01]  /*1810*/  ISETP.EQ.OR P4, PT, R2, RZ, P5 ;  /* 0x000000ff0200720c */ /* 0x000fe20002f82670 */
[----:B------:R-:W-:Y:S01]  /*1820*/  UISETP.NE.AND UP1, UPT, UR10, URZ, UPT ;  /* 0x000000ff0a00728c */ /* 0x000fe2000bf25270 */
[----:B------:R-:W-:Y:S01]  /*1830*/  PLOP3.LUT P1, PT, P1, PT, PT, 0x8, 0x80 ;  /* 0x000000000080781c */ /* 0x000fe20000f2e170 */
[----:B------:R-:W-:Y:S01]  /*1840*/  IMAD.MOV.U32 R14, RZ, RZ, RZ ;  /* 0x000000ffff0e7224 */ /* 0x000fe200078e00ff */
[----:B------:R-:W4:Y:S01]  /*1850*/  LDC R0, c[0x0][0x374] ;  /* 0x0000dd00ff007b82 */ /* 0x000f220000000800 */
[----:B------:R-:W-:Y:S01]  /*1860*/  CS2R R12, SRZ ;  /* 0x00000000000c7805 */ /* 0x000fe2000001ff00 */
[----:B------:R-:W-:Y:S01]  /*1870*/  IMAD.MOV.U32 R11, RZ, RZ, 0x1 ;  /* 0x00000001ff0b7424 */ /* 0x000fe200078e00ff */
[----:B------:R-:W2:Y:S01]  /*1880*/  LDCU.64 UR38, c[0x0][0x348] ;  /* 0x00006900ff2677ac */ /* 0x000ea20008000a00 */
[----:B------:R-:W-:-:S02]  /*1890*/  ULOP3.LUT UR22, UR22, 0x40, URZ, 0xe2, !UPT ;  /* 0x0000004016167892 */ /* 0x000fc4000f8ee2ff */
[----:B-1----:R-:W-:Y:S02]  /*18a0*/  UIADD3 UR6, UPT, UPT, UR30, 0x3f, URZ ;  /* 0x0000003f1e067890 */ /* 0x002fe4000fffe0ff */
[----:B------:R-:W-:Y:S02]  /*18b0*/  USEL UR14, UR21, 0x2, UP1 ;  /* 0x00000002150e7887 */ /* 0x000fe40008800000 */
[----:B------:R-:W-:Y:S01]  /*18c0*/  USHF.R.S32.HI UR37, URZ, 0x1f, UR6 ;  /* 0x0000001fff257899 */ /* 0x000fe20008011406 */
[----:B------:R-:W-:-:S03]  /*18d0*/  UMOV UR15, URZ ;  /* 0x000000ff000f7c82 */ /* 0x000fc60008000000 */
[----:B------:R-:W-:Y:S02]  /*18e0*/  ULEA.HI UR37, UR37, UR6, URZ, 0x6 ;  /* 0x0000000625257291 */ /* 0x000fe4000f8f30ff */
[----:B------:R-:W-:Y:S02]  /*18f0*/  UIADD3 UR6, UPT, UPT, UR30, -0x1, URZ ;  /* 0xffffffff1e067890 */ /* 0x000fe4000fffe0ff */
[----:B------:R-:W-:Y:S02]  /*1900*/  USHF.R.S32.HI UR37, URZ, 0x6, UR37 ;  /* 0x00000006ff257899 */ /* 0x000fe40008011425 */
[----:B------:R-:W-:Y:S02]  /*1910*/  UISETP.GE.U32.AND UP2, UPT, UR6, -0x7f, UPT ;  /* 0xffffff810600788c */ /* 0x000fe4000bf46070 */
[----:B------:R-:W-:Y:S02]  /*1920*/  UISETP.LT.U32.AND UP0, UPT, UR37, 0x15, UPT ;  /* 0x000000152500788c */ /* 0x000fe4000bf01070 */
[----:B------:R-:W-:-:S02]  /*1930*/  UIADD3 UR30, UPT, UPT, UR30, 0x7e, URZ ;  /* 0x0000007e1e1e7890 */ /* 0x000fc4000fffe0ff */
[----:B------:R-:W-:-:S04]  /*1940*/  USEL UR31, UR37, 0x15, UP0 ;  /* 0x00000015251f7887 */ /* 0x000fc80008000000 */
[----:B------:R-:W-:Y:S02]  /*1950*/  UIADD3 UR7, UPT, UPT, UR31, -0x1, URZ ;  /* 0xffffffff1f077890 */ /* 0x000fe4000fffe0ff */
[----:B------:R-:W-:Y:S02]  /*1960*/  @UP2 UIADD3 UR7, UPT, UPT, UR31, URZ, URZ ;  /* 0x000000ff1f072290 */ /* 0x000fe4000fffe0ff */
[----:B------:R-:W-:Y:S02]  /*1970*/  UIADD3 UR23, UPT, UPT, UR37, -UR31, URZ ;  /* 0x8000001f25177290 */ /* 0x000fe4000fffe0ff */
[----:B--2---:R-:W-:-:S12]  /*1980*/  UIADD3 UR7, UPT, UPT, UR7, 0x1, URZ ;  /* 0x0000000107077890 */ /* 0x004fd8000fffe0ff */
.L_x_47:
[----:B------:R-:W-:Y:S01]  /*1990*/  UISETP.NE.AND UP0, UPT, UR45, URZ, UPT ;  /* 0x000000ff2d00728c */ /* 0x000fe2000bf05270 */
[----:B------:R-:W1:Y:S08]  /*19a0*/  S2UR UR45, SR_CgaCtaId ;  /* 0x00000000002d79c3 */ /* 0x000e700000008800 */
[----:B------:R-:W-:Y:S05]  /*19b0*/  BRA.U UP0, `(.L_x_24) ;  /* 0x0000000100347547 */ /* 0x000fea000b800000 */
[----:B------:R-:W2:Y:S01]  /*19c0*/  S2R R2, SR_CgaCtaId ;  /* 0x0000000000027919 */ /* 0x000ea20000008800 */
[----:B------:R-:W-:-:S04]  /*19d0*/  MOV R3, 0x400 ;  /* 0x0000040000037802 */ /* 0x000fc80000000f00 */
[----:B--2---:R-:W-:Y:S02]  /*19e0*/  LEA R2, R2, R3, 0x18 ;  /* 0x0000000302027211 */ /* 0x004fe400078ec0ff */
[----:B------:R-:W-:-:S03]  /*19f0*/  SHF.L.U32 R3, R11, 0x1f, RZ ;  /* 0x0000001f0b037819 */ /* 0x000fc600000006ff */
[----:B------:R-:W-:-:S04]  /*1a00*/  IMAD R2, R12, 0x8, R2 ;  /* 0x000000080c027824 */ /* 0x000fc800078e0202 */
[----:B------:R-:W2:Y:S02]  /*1a10*/  SYNCS.PHASECHK.TRANS64.TRYWAIT P0, [R2+URZ+0x1f0], R3 ;  /* 0x0001f003020075a7 */ /* 0x000ea400080011ff */
[----:B--2---:R-:W-:Y:S05]  /*1a20*/  @!P0 BRA `(.L_x_25) ;  /* 0x00000080009c8947 */ /* 0x004fea0003800000 */
.L_x_158:
[----:B------:R-:W-:Y:S01]  /*1a30*/  VIADD R12, R12, 0x1 ;  /* 0x000000010c0c7836 */ /* 0x000fe20000000000 */
[----:B------:R2:W-:Y:S04]  /*1a40*/  SYNCS.ARRIVE.TRANS64.A1T0 RZ, [R2+URZ+0x1e0], RZ ;  /* 0x0001e0ff02ff79a7 */ /* 0x0005e800081000ff */
[----:B------:R-:W-:-:S04]  /*1a50*/  ISETP.NE.AND P0, PT, R12, 0x2, PT ;  /* 0x000000020c00780c */ /* 0x000fc80003f05270 */
[----:B------:R-:W-:Y:S02]  /*1a60*/  SEL R12, R12, RZ, P0 ;  /* 0x000000ff0c0c7207 */ /* 0x000fe40000000000 */
[----:B--2---:R-:W-:-:S04]  /*1a70*/  SEL R2, RZ, 0x1, P0 ;  /* 0x00000001ff027807 */ /* 0x004fc80000000000 */
[----:B------:R-:W-:-:S07]  /*1a80*/  LOP3.LUT R11, R11, R2, RZ, 0x3c, !PT ;  /* 0x000000020b0b7212 */ /* 0x000fce00078e3cff */
.L_x_24:
[----:B------:R-:W-:Y:S01]  /*1a90*/  UMOV UR6, 0x400 ;  /* 0x0000040000067882 */ /* 0x000fe20000000000 */
[----:B------:R-:W-:Y:S01]  /*1aa0*/  SHF.L.U32 R2, R15, 0x1f, RZ ;  /* 0x0000001f0f027819 */ /* 0x000fe200000006ff */
[----:B-1----:R-:W-:Y:S02]  /*1ab0*/  ULEA UR6, UR45, UR6, 0x18 ;  /* 0x000000062d067291 */ /* 0x002fe4000f8ec0ff */
[----:B------:R-:W-:Y:S02]  /*1ac0*/  UISETP.GE.U32.AND UP0, UPT, UR30, 0x7f, UPT ;  /* 0x0000007f1e00788c */ /* 0x000fe4000bf06070 */
[----:B------:R-:W-:Y:S02]  /*1ad0*/  ULEA UR8, UR15, UR6, 0x3 ;  /* 0x000000060f087291 */ /* 0x000fe4000f8e18ff */
[----:B------:R-:W-:Y:S02]  /*1ae0*/  USHF.L.U32 UR35, UR11, 0x7, URZ ;  /* 0x000000070b237899 */ /* 0x000fe400080006ff */
[----:B------:R-:W-:Y:S01]  /*1af0*/  ULEA UR43, UR27, UR22, 0x7 ;  /* 0x000000161b2b7291 */ /* 0x000fe2000f8e38ff */
[----:B------:R-:W-:-:S04]  /*1b00*/  UMOV UR20, URZ ;  /* 0x000000ff00147c82 */ /* 0x000fc80008000000 */
[----:B------:R1:W2:Y:S01]  /*1b10*/  SYNCS.PHASECHK.TRANS64.TRYWAIT P2, [UR8+0xa8], R2 ;  /* 0x0000a802ff0075a7 */ /* 0x0002a20008041108 */
[----:B------:R-:W-:Y:S06]  /*1b20*/  BRA.U !UP0, `(.L_x_26) ;  /* 0x0000000508107547 */ /* 0x000fec000b800000 */
[----:B------:R-:W-:Y:S01]  /*1b30*/  UMOV UR16, UR15 ;  /* 0x0000000f00107c82 */ /* 0x000fe20008000000 */
[----:B------:R-:W-:-:S05]  /*1b40*/  UMOV UR28, URZ ;  /* 0x000000ff001c7c82 */ /* 0x000fca0008000000 */
.L_x_34:
[----:B------:R-:W-:Y:S01]  /*1b50*/  ULEA UR41, UR16, UR6, 0x3 ;  /* 0x0000000610297291 */ /* 0x000fe2000f8e18ff */
[----:B--2---:R-:W-:Y:S01]  /*1b60*/  @!P5 MOV R3, 0x2400 ;  /* 0x000024000003d802 */ /* 0x004fe20000000f00 */
[----:B--2---:R-:W-:Y:S10]  /*1b70*/  @P2 BRA `(.L_x_27) ;  /* 0x00000000000c2947 */ /* 0x004ff40003800000 */
[----:B------:R-:W-:-:S04]  /*1b80*/  SHF.L.U32 R4, R15, 0x1f, RZ ;  /* 0x0000001f0f047819 */ /* 0x000fc800000006ff */
[----:B------:R-:W2:Y:S02]  /*1b90*/  SYNCS.PHASECHK.TRANS64.TRYWAIT P0, [UR41+0xa8], R4 ;  /* 0x0000a804ff0075a7 */ /* 0x000ea40008001129 */
[----:B--2---:R-:W-:Y:S05]  /*1ba0*/  @!P0 BRA `(.L_x_28) ;  /* 0x0000008000508947 */ /* 0x004fea0003800000 */
.L_x_27:
[----:B------:R2:W-:Y:S01]  /*1bb0*/  @!P5 SYNCS.ARRIVE.TRANS64 RZ, [UR41], R3 ;  /* 0x00000003ffffd9a7 */ /* 0x0005e20008000029 */
[----:B------:R-:W-:-:S04]  /*1bc0*/  ULOP3.LUT UR8, UR14, 0x2, URZ, 0xfc, !UPT ;  /* 0x000000020e087892 */ /* 0x000fc8000f8efcff */
[----:B------:R-:W-:-:S09]  /*1bd0*/  UISETP.NE.AND UP0, UPT, UR8, 0x2, UPT ;  /* 0x000000020800788c */ /* 0x000fd2000bf05270 */
[----:B------:R-:W-:Y:S05]  /*1be0*/  BRA.U UP0, `(.L_x_29) ;  /* 0x0000000100047547 */ /* 0x000fea000b800000 */
[----:B------:R-:W-:Y:S05]  /*1bf0*/  BPT.TRAP 0x1 ;  /* 0x000000040000795c */ /* 0x000fea0000300000 */
.L_x_29:
[----:B------:R-:W-:Y:S04]  /*1c00*/  BSSY.RECONVERGENT B0, `(.L_x_30) ;  /* 0x0000003000007945 */ /* 0x000fe80003800200 */
[----:B------:R-:W-:Y:S05]  /*1c10*/  @P4 BRA `(.L_x_31) ;  /* 0x0000000000044947 */ /* 0x000fea0003800000 */
[----:B------:R-:W-:Y:S05]  /*1c20*/  BPT.TRAP 0x1 ;  /* 0x000000040000795c */ /* 0x000fea0000300000 */
.L_x_31:
[----:B------:R-:W-:Y:S05]  /*1c30*/  BSYNC.RECONVERGENT B0 ;  /* 0x0000000000007941 */ /* 0x000fea0003800200 */
.L_x_30:
[----:B------:R-:W-:Y:S01]  /*1c40*/  UIADD3 UR15, UPT, UPT, UR16, 0x1, URZ ;  /* 0x00000001100f7890 */ /* 0x000fe2000fffe0ff */
[----:B------:R-:W-:Y:S01]  /*1c50*/  BSSY.RECONVERGENT B0, `(.L_x_32) ;  /* 0x000002c000007945 */ /* 0x000fe20003800200 */
[----:B------:R-:W-:Y:S02]  /*1c60*/  ELECT P0, URZ, PT ;  /* 0x0000000000ff782f */ /* 0x000fe40003800000 */
[----:B------:R-:W-:-:S04]  /*1c70*/  UISETP.NE.AND UP0, UPT, UR15, 0x15, UPT ;  /* 0x000000150f00788c */ /* 0x000fc8000bf05270 */
[----:B------:R-:W-:Y:S02]  /*1c80*/  USEL UR9, URZ, 0x1, UP0 ;  /* 0x00000001ff097887 */ /* 0x000fe40008000000 */
[----:B------:R-:W-:-:S04]  /*1c90*/  USEL UR15, UR15, URZ, UP0 ;  /* 0x000000ff0f0f7287 */ /* 0x000fc80008000000 */
[----:B------:R-:W-:Y:S01]  /*1ca0*/  ULEA UR8, UR15, UR6, 0x3 ;  /* 0x000000060f087291 */ /* 0x000fe2000f8e18ff */
[----:B------:R-:W-:-:S04]  /*1cb0*/  LOP3.LUT R15, R15, UR9, RZ, 0x3c, !PT ;  /* 0x000000090f0f7c12 */ /* 0x000fc8000f8e3cff */
[----:B-1----:R-:W-:-:S04]  /*1cc0*/  SHF.L.U32 R2, R15, 0x1f, RZ ;  /* 0x0000001f0f027819 */ /* 0x002fc800000006ff */
[----:B------:R1:W1:Y:S01]  /*1cd0*/  SYNCS.PHASECHK.TRANS64.TRYWAIT P2, [UR8+0xa8], R2 ;  /* 0x0000a802ff0075a7 */ /* 0x0002620008041108 */
[----:B------:R-:W-:Y:S05]  /*1ce0*/  @!P0 BRA `(.L_x_33) ;  /* 0x0000000000888947 */ /* 0x000fea0003800000 */
[----:B------:R-:W-:Y:S02]  /*1cf0*/  USHF.L.U32 UR32, UR16, 0xc, URZ ;  /* 0x0000000c10207899 */ /* 0x000fe400080006ff */
[----:B------:R-:W-:Y:S02]  /*1d00*/  USHF.L.U32 UR8, UR16, 0x9, URZ ;  /* 0x0000000910087899 */ /* 0x000fe400080006ff */
[----:B------:R-:W-:Y:S02]  /*1d10*/  UIADD3 UR50, UP3, UPT, UR38, 0x80, URZ ;  /* 0x0000008026327890 */ /* 0x000fe4000ff7e0ff */
[----:B------:R-:W-:Y:S02]  /*1d20*/  ULOP3.LUT UR40, UR32, UR5, URZ, 0xfc, !UPT ;  /* 0x0000000520287292 */ /* 0x000fe4000f8efcff */
[----:B------:R-:W-:Y:S02]  /*1d30*/  UIADD3 UR48, UP2, UPT, UR38, 0x180, URZ ;  /* 0x0000018026307890 */ /* 0x000fe4000ff5e0ff */
[----:B------:R-:W-:-:S02]  /*1d40*/  UIADD3 UR46, UP1, UPT, UR38, 0x280, URZ ;  /* 0x00000280262e7890 */ /* 0x000fc4000ff3e0ff */
[----:B------:R-:W-:Y:S02]  /*1d50*/  ULOP3.LUT UR24, UR4, UR8, URZ, 0xfc, !UPT ;  /* 0x0000000804187292 */ /* 0x000fe4000f8efcff */
[----:B------:R-:W-:Y:S02]  /*1d60*/  UIADD3 UR20, UP0, UPT, UR38, 0x380, URZ ;  /* 0x0000038026147890 */ /* 0x000fe4000ff1e0ff */
[----:B------:R-:W-:Y:S02]  /*1d70*/  USHF.L.U32 UR42, UR28, 0x6, URZ ;  /* 0x000000061c2a7899 */ /* 0x000fe400080006ff */
[----:B------:R-:W-:Y:S02]  /*1d80*/  UIADD3.X UR51, UPT, UPT, URZ, UR39, URZ, UP3, !UPT ;  /* 0x00000027ff337290 */ /* 0x000fe40009ffe4ff */
[----:B------:R-:W-:Y:S02]  /*1d90*/  UIADD3 UR40, UPT, UPT, UR6, 0x8600, UR40 ;  /* 0x0000860006287890 */ /* 0x000fe4000fffe028 */
[----:B------:R-:W-:-:S02]  /*1da0*/  UIADD3.X UR49, UPT, UPT, URZ, UR39, URZ, UP2, !UPT ;  /* 0x00000027ff317290 */ /* 0x000fc400097fe4ff */
[----:B------:R-:W-:Y:S02]  /*1db0*/  UIADD3 UR32, UPT, UPT, UR6, 0x1d600, UR32 ;  /* 0x0001d60006207890 */ /* 0x000fe4000fffe020 */
[----:B------:R-:W-:Y:S02]  /*1dc0*/  UIADD3.X UR47, UPT, UPT, URZ, UR39, URZ, UP1, !UPT ;  /* 0x00000027ff2f7290 */ /* 0x000fe40008ffe4ff */
[----:B------:R-:W-:Y:S02]  /*1dd0*/  UIADD3 UR24, UPT, UPT, UR6, 0x32600, UR24 ;  /* 0x0003260006187890 */ /* 0x000fe4000fffe018 */
[----:B------:R-:W-:Y:S02]  /*1de0*/  UIADD3.X UR21, UPT, UPT, URZ, UR39, URZ, UP0, !UPT ;  /* 0x00000027ff157290 */ /* 0x000fe400087fe4ff */
[----:B------:R-:W-:Y:S01]  /*1df0*/  UIADD3 UR8, UPT, UPT, UR6, 0x35000, UR8 ;  /* 0x0003500006087890 */ /* 0x000fe2000fffe008 */
[----:B------:R-:W-:Y:S01]  /*1e00*/  UMOV UR17, 0x30000 ;  /* 0x0003000000117882 */ /* 0x000fe20000000000 */
[----:B------:R-:W-:Y:S01]  /*1e10*/  UMOV UR18, 0x0 ;  /* 0x0000000000127882 */ /* 0x000fe20000000000 */
[----:B------:R-:W-:Y:S01]  /*1e20*/  UMOV UR19, 0x10000000 ;  /* 0x1000000000137882 */ /* 0x000fe20000000000 */
[----:B------:R-:W-:Y:S01]  /*1e30*/  UMOV UR33, UR41 ;  /* 0x0000002900217c82 */ /* 0x000fe20008000000 */
[----:B------:R-:W-:Y:S01]  /*1e40*/  UMOV UR36, UR44 ;  /* 0x0000002c00247c82 */ /* 0x000fe20008000000 */
[----:B------:R-:W-:Y:S01]  /*1e50*/  UMOV UR34, UR42 ;  /* 0x0000002a00227c82 */ /* 0x000fe20008000000 */
[----:B------:R-:W-:Y:S01]  /*1e60*/  UMOV UR25, UR41 ;  /* 0x0000002900197c82 */ /* 0x000fe20008000000 */
[----:B------:R-:W-:Y:S01]  /*1e70*/  UMOV UR29, UR44 ;  /* 0x0000002c001d7c82 */ /* 0x000fe20008000000 */
[----:B------:R1:W-:Y:S01]  /*1e80*/  UTMALDG.3D.MULTICAST [UR40], [UR50], UR17, desc[UR18] ;  /* 0x00001228320073b4 */ /* 0x0003e20008011811 */
[----:B------:R-:W-:Y:S01]  /*1e90*/  UMOV UR10, URZ ;  /* 0x000000ff000a7c82 */ /* 0x000fe20008000000 */
[----:B------:R-:W-:Y:S01]  /*1ea0*/  UMOV UR9, UR41 ;  /* 0x0000002900097c82 */ /* 0x000fe20008000000 */
[----:B------:R-:W-:Y:S01]  /*1eb0*/  UMOV UR12, UR28 ;  /* 0x0000001c000c7c82 */ /* 0x000fe20008000000 */
[----:B------:R-:W-:Y:S01]  /*1ec0*/  UMOV UR13, UR44 ;  /* 0x0000002c000d7c82 */ /* 0x000fe20008000000 */
[----:B------:R1:W-:Y:S01]  /*1ed0*/  UTMALDG.3D [UR32], [UR48], desc[UR18] ;  /* 0x00001220300075b4 */ /* 0x0003e20008011000 */
[----:B------:R1:W-:Y:S01]  /*1ee0*/  UTMALDG.4D.MULTICAST [UR24], [UR46], UR17, desc[UR18] ;  /* 0x000012182e0073b4 */ /* 0x0003e20008019811 */
[----:B------:R1:W-:Y:S01]  /*1ef0*/  UTMALDG.4D [UR8], [UR20], desc[UR18] ;  /* 0x00001208140075b4 */ /* 0x0003e20008019000 */
[----:B------:R-:W-:Y:S01]  /*1f00*/  NOP ;  /* 0x0000000000007918 */ /* 0x000fe20000000000 */
.L_x_33:
[----:B-1----:R-:W-:Y:S05]  /*1f10*/  BSYNC.RECONVERGENT B0 ;  /* 0x0000000000007941 */ /* 0x002fea0003800200 */
.L_x_32:
[----:B------:R-:W-:Y:S01]  /*1f20*/  UIADD3 UR28, UPT, UPT, UR28, 0x1, URZ ;  /* 0x000000011c1c7890 */ /* 0x000fe2000fffe0ff */
[----:B------:R-:W-:Y:S01]  /*1f30*/  UMOV UR16, UR15 ;  /* 0x0000000f00107c82 */ /* 0x000fe20008000000 */
[----:B------:R-:W-:Y:S02]  /*1f40*/  UMOV UR20, UR7 ;  /* 0x0000000700147c82 */ /* 0x000fe40008000000 */
[----:B------:R-:W-:-:S09]  /*1f50*/  UISETP.NE.AND UP0, UPT, UR28, UR7, UPT ;  /* 0x000000071c00728c */ /* 0x000fd2000bf05270 */
[----:B------:R-:W-:Y:S05]  /*1f60*/  BRA.U UP0, `(.L_x_34) ;  /* 0xfffffff900f87547 */ /* 0x000fea000b83ffff */
.L_x_26:
[----:B------:R-:W-:Y:S01]  /*1f70*/  ULEA UR8, UR15, UR6, 0x3 ;  /* 0x000000060f087291 */ /* 0x000fe2000f8e18ff */
[----:B-1----:R-:W-:Y:S01]  /*1f80*/  SHF.L.U32 R2, R15, 0x1f, RZ ;  /* 0x0000001f0f027819 */ /* 0x002fe200000006ff */
[----:B------:R-:W-:Y:S01]  /*1f90*/  @!P1 SYNCS.ARRIVE.TRANS64.A1T0 RZ, [UR6+0x198], RZ ;  /* 0x000198ffffff99a7 */ /* 0x000fe20008100006 */
[----:B------:R-:W-:-:S06]  /*1fa0*/  UISETP.GT.AND UP0, UPT, UR37, UR31, UPT ;  /* 0x0000001f2500728c */ /* 0x000fcc000bf04270 */
[----:B------:R1:W1:Y:S03]  /*1fb0*/  SYNCS.PHASECHK.TRANS64.TRYWAIT P1, [UR8+0xa8], R2 ;  /* 0x0000a802ff0075a7 */ /* 0x0002660008021108 */
[----:B------:R-:W-:Y:S05]  /*1fc0*/  BRA.U !UP0, `(.L_x_35) ;  /* 0x0000000508147547 */ /* 0x000fea000b800000 */
[----:B------:R-:W-:Y:S01]  /*1fd0*/  UIADD3 UR25, UPT, UPT, UR23, UR20, URZ ;  /* 0x0000001417197290 */ /* 0x000fe2000fffe0ff */
[----:B------:R-:W-:-:S11]  /*1fe0*/  UMOV UR28, UR15 ;  /* 0x0000000f001c7c82 */ /* 0x000fd60008000000 */
.L_x_43:
[----:B------:R-:W-:Y:S01]  /*1ff0*/  ULEA UR41, UR28, UR6, 0x3 ;  /* 0x000000061c297291 */ /* 0x000fe2000f8e18ff */
[----:B--2---:R-:W-:Y:S01]  /*2000*/  @!P5 MOV R3, 0x2400 ;  /* 0x000024000003d802 */ /* 0x004fe20000000f00 */
[----:B-1----:R-:W-:Y:S10]  /*2010*/  @P1 BRA `(.L_x_36) ;  /* 0x00000000000c1947 */ /* 0x002ff40003800000 */
[----:B------:R-:W-:-:S04]  /*2020*/  SHF.L.U32 R4, R15, 0x1f, RZ ;  /* 0x0000001f0f047819 */ /* 0x000fc800000006ff */
[----:B------:R-:W1:Y:S02]  /*2030*/  SYNCS.PHASECHK.TRANS64.TRYWAIT P0, [UR41+0xa8], R4 ;  /* 0x0000a804ff0075a7 */ /* 0x000e640008001129 */
[----:B-1----:R-:W-:Y:S05]  /*2040*/  @!P0 BRA `(.L_x_37) ;  /* 0x0000007c00408947 */ /* 0x002fea0003800000 */
.L_x_36:
[----:B------:R2:W-:Y:S01]  /*2050*/  @!P5 SYNCS.ARRIVE.TRANS64 RZ, [UR41], R3 ;  /* 0x00000003ffffd9a7 */ /* 0x0005e20008000029 */
[----:B------:R-:W-:-:S04]  /*2060*/  ULOP3.LUT UR8, UR14, 0x2, URZ, 0xfc, !UPT ;  /* 0x000000020e087892 */ /* 0x000fc8000f8efcff */
[----:B------:R-:W-:-:S09]  /*2070*/  UISETP.NE.AND UP0, UPT, UR8, 0x2, UPT ;  /* 0x000000020800788c */ /* 0x000fd2000bf05270 */
[----:B------:R-:W-:Y:S05]  /*2080*/  BRA.U UP0, `(.L_x_38) ;  /* 0x0000000100047547 */ /* 0x000fea000b800000 */
[----:B------:R-:W-:Y:S05]  /*2090*/  BPT.TRAP 0x1 ;  /* 0x000000040000795c */ /* 0x000fea0000300000 */
.L_x_38:
[----:B------:R-:W-:Y:S04]  /*20a0*/  BSSY.RECONVERGENT B0, `(.L_x_39) ;  /* 0x0000003000007945 */ /* 0x000fe80003800200 */
[----:B------:R-:W-:Y:S05]  /*20b0*/  @P4 BRA `(.L_x_40) ;  /* 0x0000000000044947 */ /* 0x000fea0003800000 */
[----:B------:R-:W-:Y:S05]  /*20c0*/  BPT.TRAP 0x1 ;  /* 0x000000040000795c */ /* 0x000fea0000300000 */
.L_x_40:
[----:B------:R-:W-:Y:S05]  /*20d0*/  BSYNC.RECONVERGENT B0 ;  /* 0x0000000000007941 */ /* 0x000fea0003800200 */
.L_x_39:
        /* <DEDUP_REMOVED lines=26> */
[----:B------:R-:W-:Y:S02]  /*2280*/  UIADD3 UR8, UPT, UPT, UR6, 0x35000, UR8 ;  /* 0x0003500006087890 */ /* 0x000fe4000fffe008 */
[----:B------:R-:W-:Y:S01]  /*2290*/  UIADD3.X UR49, UPT, UPT, URZ, UR39, URZ, UP0, !UPT ;  /* 0x00000027ff317290 */ /* 0x000fe200087fe4ff */
        /* <DEDUP_REMOVED lines=19> */
.L_x_42:
[----:B-1----:R-:W-:Y:S05]  /*23d0*/  BSYNC.RECONVERGENT B0 ;  /* 0x0000000000007941 */ /* 0x002fea0003800200 */
.L_x_41:
[----:B------:R-:W-:Y:S01]  /*23e0*/  UIADD3 UR20, UPT, UPT, UR20, 0x1, URZ ;  /* 0x0000000114147890 */ /* 0x000fe2000fffe0ff */
[----:B------:R-:W-:-:S03]  /*23f0*/  UMOV UR28, UR15 ;  /* 0x0000000f001c7c82 */ /* 0x000fc60008000000 */
[----:B------:R-:W-:-:S09]  /*2400*/  UISETP.NE.AND UP0, UPT, UR20, UR25, UPT ;  /* 0x000000191400728c */ /* 0x000fd2000bf05270 */
[----:B------:R-:W-:Y:S05]  /*2410*/  BRA.U UP0, `(.L_x_43) ;  /* 0xfffffff900f47547 */ /* 0x000fea000b83ffff */
.L_x_35:
[C---:B-1----:R-:W-:Y:S01]  /*2420*/  LEA R2, R14.reuse, UR6, 0x3 ;  /* 0x000000060e027c11 */ /* 0x042fe2000f8e18ff */
[----:B------:R-:W-:Y:S01]  /*2430*/  NOP ;  /* 0x0000000000007918 */ /* 0x000fe20000000000 */
[----:B--2---:R-:W-:Y:S02]  /*2440*/  SHF.L.U32 R3, R13, 0x1f, RZ ;  /* 0x0000001f0d037819 */ /* 0x004fe400000006ff */
[----:B------:R-:W-:Y:S02]  /*2450*/  LEA R4, R14, UR6, 0x4 ;  /* 0x000000060e047c11 */ /* 0x000fe4000f8e20ff */
[----:B------:R-:W1:Y:S02]  /*2460*/  SYNCS.PHASECHK.TRANS64.TRYWAIT P0, [R2+URZ+0x1a0], R3 ;  /* 0x0001a003020075a7 */ /* 0x000e6400080011ff */
[----:B-1----:R-:W-:Y:S05]  /*2470*/  @!P0 BRA `(.L_x_44) ;  /* 0x00000078004c8947 */ /* 0x002fea0003800000 */
.L_x_161:
[----:B------:R-:W2:Y:S01]  /*2480*/  LDS.128 R4, [R4+0x210] ;  /* 0x0002100004047984 */ /* 0x000ea20000000c00 */
[----:B------:R-:W-:Y:S01]  /*2490*/  ISETP.GE.AND P0, PT, R40, 0x1, PT ;  /* 0x000000012800780c */ /* 0x000fe20003f06270 */
[----:B-1----:R-:W-:Y:S01]  /*24a0*/  VIADD R2, R2, 0x1b0 ;  /* 0x000001b002027836 */ /* 0x002fe20000000000 */
[----:B------:R-:W-:Y:S01]  /*24b0*/  @!PT LDS RZ, [RZ] ;  /* 0x00000000fffff984 */ /* 0x000fe20000000800 */
[----:B------:R-:W-:Y:S01]  /*24c0*/  @!PT LDS RZ, [RZ] ;  /* 0x00000000fffff984 */ /* 0x000fe20000000800 */
[----:B------:R-:W-:Y:S01]  /*24d0*/  @!PT LDS RZ, [RZ] ;  /* 0x00000000fffff984 */ /* 0x000fe20000000800 */
[----:B------:R-:W-:Y:S01]  /*24e0*/  @!PT LDS RZ, [RZ] ;  /* 0x00000000fffff984 */ /* 0x000fe20000000800 */
[----:B------:R1:W-:Y:S06]  /*24f0*/  MEMBAR.ALL.CTA ;  /* 0x0000000000007992 */ /* 0x0003ec0000008000 */
[----:B-1----:R-:W1:Y:S01]  /*2500*/  FENCE.VIEW.ASYNC.S ;  /* 0x00000000000073c6 */ /* 0x002e620000000000 */
[----:B------:R-:W-:-:S04]  /*2510*/  PRMT R2, RZ, 0x654, R2 ;  /* 0x00000654ff027816 */ /* 0x000fc80000000002 */
[----:B-1----:R1:W-:Y:S01]  /*2520*/  SYNCS.ARRIVE.TRANS64.RED.A1T0 RZ, [R2+URZ], RZ ;  /* 0x000000ff02ff79a7 */ /* 0x0023e200081004ff */
[----:B--2---:R-:W-:-:S13]  /*2530*/  LOP3.LUT P2, RZ, R6, 0x1, RZ, 0xc0, !PT ;  /* 0x0000000106ff7812 */ /* 0x004fda000784c0ff */
[----:B------:R-:W-:Y:S01]  /*2540*/  @P2 SHF.R.U32.HI R3, RZ, 0x10, R5 ;  /* 0x00000010ff032819 */ /* 0x000fe20000011605 */
[----:B------:R-:W-:Y:S01]  /*2550*/  VOTEU.ANY UP0, P2 ;  /* 0x0000000000ff7886 */ /* 0x000fe20001000100 */
[----:B------:R-:W-:Y:S02]  /*2560*/  @P2 MOV R10, R4 ;  /* 0x00000004000a2202 */ /* 0x000fe40000000f00 */
[----:B------:R-:W-:Y:S02]  /*2570*/  @P2 R2UR.BROADCAST UR8, R3 ;  /* 0x00000000030822ca */ /* 0x000fe400008e0000 */
[----:B------:R-:W-:-:S11]  /*2580*/  @P2 LOP3.LUT R9, R5, 0xffff, RZ, 0xc0, !PT ;  /* 0x0000ffff05092812 */ /* 0x000fd600078ec0ff */
[----:B------:R-:W-:Y:S01]  /*2590*/  @UP0 UMOV UR44, UR8 ;  /* 0x00000008002c0c82 */ /* 0x000fe20008000000 */
[----:B-1----:R-:W-:Y:S05]  /*25a0*/  @!P0 BRA `(.L_x_45) ;  /* 0x0000000000b88947 */ /* 0x002fea0003800000 */
[----:B------:R-:W4:Y:S01]  /*25b0*/  LDC.64 R4, c[0x0][0xf18] ;  /* 0x0003c600ff047b82 */ /* 0x000f220000000a00 */
[----:B------:R-:W-:-:S07]  /*25c0*/  ISETP.NE.AND P3, PT, R40, 0x1, PT ;  /* 0x000000012800780c */ /* 0x000fce0003f65270 */
[----:B------:R-:W3:Y:S08]  /*25d0*/  LDC.64 R6, c[0x0][0xf10] ;  /* 0x0003c400ff067b82 */ /* 0x000ef00000000a00 */
[----:B------:R-:W1:Y:S08]  /*25e0*/  LDC R16, c[0x0][0xf20] ;  /* 0x0003c800ff107b82 */ /* 0x000e700000000800 */
[----:B------:R-:W2:Y:S01]  /*25f0*/  LDC R17, c[0x0][0xf0c] ;  /* 0x0003c300ff117b82 */ /* 0x000ea20000000800 */
[----:B----4-:R-:W-:Y:S01]  /*2600*/  IMAD.HI.U32 R19, R0, R5, RZ ;  /* 0x0000000500137227 */ /* 0x010fe200078e00ff */
[----:B------:R-:W-:-:S03]  /*2610*/  ISETP.NE.AND P0, PT, R4, 0x1, PT ;  /* 0x000000010400780c */ /* 0x000fc60003f05270 */
[----:B------:R-:W-:-:S03]  /*2620*/  IMAD.HI.U32 R5, R9, R5, RZ ;  /* 0x0000000509057227 */ /* 0x000fc600078e00ff */
[----:B------:R-:W4:Y:S01]  /*2630*/  LDC.64 R2, c[0x0][0xf28] ;  /* 0x0003ca00ff027b82 */ /* 0x000f220000000a00 */
[----:B---3--:R-:W-:-:S04]  /*2640*/  IMAD.HI.U32 R20, R8, R6, RZ ;  /* 0x0000000608147227 */ /* 0x008fc800078e00ff */
[----:B------:R-:W-:Y:S01]  /*2650*/  IMAD.HI.U32 R21, R10, R6, RZ ;  /* 0x000000060a157227 */ /* 0x000fe200078e00ff */
[----:B------:R-:W-:Y:S02]  /*2660*/  SHF.R.U32.HI R20, RZ, R7, R20 ;  /* 0x00000007ff147219 */ /* 0x000fe40000011614 */
[-C--:B-1----:R-:W-:Y:S02]  /*2670*/  SHF.R.U32.HI R19, RZ, R16.reuse, R19 ;  /* 0x00000010ff137219 */ /* 0x082fe40000011613 */
[----:B------:R-:W-:Y:S02]  /*2680*/  SHF.R.U32.HI R5, RZ, R16, R5 ;  /* 0x00000010ff057219 */ /* 0x000fe40000011605 */
[----:B------:R-:W-:Y:S02]  /*2690*/  SEL R19, R0, R19, !P0 ;  /* 0x0000001300137207 */ /* 0x000fe40004000000 */
[----:B------:R-:W-:Y:S02]  /*26a0*/  SHF.R.U32.HI R21, RZ, R7, R21 ;  /* 0x00000007ff157219 */ /* 0x000fe40000011615 */
[----:B--2---:R-:W-:-:S02]  /*26b0*/  ISETP.NE.AND P1, PT, R17, 0x1, PT ;  /* 0x000000011100780c */ /* 0x004fc40003f25270 */
[----:B------:R-:W-:Y:S02]  /*26c0*/  SEL R5, R9, R5, !P0 ;  /* 0x0000000509057207 */ /* 0x000fe40004000000 */
[----:B------:R-:W-:Y:S02]  /*26d0*/  SEL R20, R8, R20, !P1 ;  /* 0x0000001408147207 */ /* 0x000fe40004800000 */
[----:B------:R-:W-:Y:S01]  /*26e0*/  SEL R21, R10, R21, !P1 ;  /* 0x000000150a157207 */ /* 0x000fe20004800000 */
[----:B----4-:R-:W-:-:S04]  /*26f0*/  IMAD.HI.U32 R18, R19, R2, RZ ;  /* 0x0000000213127227 */ /* 0x010fc800078e00ff */
[----:B------:R-:W-:Y:S01]  /*2700*/  IMAD.HI.U32 R6, R20, R2, RZ ;  /* 0x0000000214067227 */ /* 0x000fe200078e00ff */
[----:B------:R-:W-:-:S04]  /*2710*/  @P3 SHF.R.U32.HI R19, RZ, R3, R18 ;  /* 0x00000003ff133219 */ /* 0x000fc80000011612 */
[----:B------:R-:W-:Y:S01]  /*2720*/  @P3 SHF.R.U32.HI R20, RZ, R3, R6 ;  /* 0x00000003ff143219 */ /* 0x000fe20000011606 */
[----:B------:R-:W-:-:S04]  /*2730*/  IMAD R19, R40, R19, RZ ;  /* 0x0000001328137224 */ /* 0x000fc800078e02ff */
[----:B------:R-:W-:Y:S01]  /*2740*/  IMAD R6, R40, R20, RZ ;  /* 0x0000001428067224 */ /* 0x000fe200078e02ff */
[----:B------:R-:W-:-:S04]  /*2750*/  ISETP.GE.AND P0, PT, R5, R19, PT ;  /* 0x000000130500720c */ /* 0x000fc80003f06270 */
[----:B------:R-:W-:Y:S01]  /*2760*/  ISETP.GE.OR P0, PT, R21, R6, P0 ;  /* 0x000000061500720c */ /* 0x000fe20000706670 */
[----:B------:R-:W-:-:S05]  /*2770*/  IMAD.HI.U32 R6, R5, R2, RZ ;  /* 0x0000000205067227 */ /* 0x000fca00078e00ff */
[----:B------:R-:W-:-:S04]  /*2780*/  SHF.R.U32.HI R6, RZ, R3, R6 ;  /* 0x00000003ff067219 */ /* 0x000fc80000011606 */
[----:B------:R-:W-:-:S03]  /*2790*/  SEL R6, R5, R6, !P3 ;  /* 0x0000000605067207 */ /* 0x000fc60005800000 */
[----:B------:R-:W-:-:S04]  /*27a0*/  @!P0 IMAD.HI.U32 R7, R21, R2, RZ ;  /* 0x0000000215078227 */ /* 0x000fc800078e00ff */
[----:B------:R-:W-:Y:S01]  /*27b0*/  IMAD.MOV R2, RZ, RZ, -R6 ;  /* 0x000000ffff027224 */ /* 0x000fe200078e0a06 */
[----:B------:R-:W-:Y:S02]  /*27c0*/  @!P0 SHF.R.U32.HI R3, RZ, R3, R7 ;  /* 0x00000003ff038219 */ /* 0x000fe40000011607 */
[----:B------:R-:W-:Y:S01]  /*27d0*/  IADD3 R7, PT, PT, -R5, RZ, RZ ;  /* 0x000000ff05077210 */ /* 0x000fe20007ffe1ff */
[----:B------:R-:W-:Y:S01]  /*27e0*/  IMAD R2, R40, R2, R5 ;  /* 0x0000000228027224 */ /* 0x000fe200078e0205 */
[----:B------:R-:W-:-:S03]  /*27f0*/  @!P0 SEL R3, R21, R3, !P3 ;  /* 0x0000000315038207 */ /* 0x000fc60005800000 */
[----:B------:R-:W-:Y:S02]  /*2800*/  IMAD R7, R4, R7, R9 ;  /* 0x0000000704077224 */ /* 0x000fe400078e0209 */
[--C-:B------:R-:W-:Y:S02]  /*2810*/  @!P0 IMAD.IADD R6, R6, 0x1, -R3.reuse ;  /* 0x0000000106068824 */ /* 0x100fe400078e0a03 */
[----:B------:R-:W-:Y:S01]  /*2820*/  @!P0 IMAD R3, R2, R20, R3 ;  /* 0x0000001402038224 */ /* 0x000fe200078e0203 */
[----:B------:R-:W-:Y:S01]  /*2830*/  IADD3 R2, PT, PT, -R21, RZ, RZ ;  /* 0x000000ff15027210 */ /* 0x000fe20007ffe1ff */
[----:B------:R-:W-:Y:S02]  /*2840*/  @!P0 IMAD R5, R40, R6, R21 ;  /* 0x0000000628058224 */ /* 0x000fe400078e0215 */
[----:B------:R-:W-:Y:S02]  /*2850*/  @!P0 IMAD.MOV.U32 R21, RZ, RZ, R3 ;  /* 0x000000ffff158224 */ /* 0x000fe400078e0003 */
[----:B------:R-:W-:-:S02]  /*2860*/  IMAD R2, R17, R2, R10 ;  /* 0x0000000211027224 */ /* 0x000fc400078e020a */
[----:B------:R-:W-:Y:S02]  /*2870*/  IMAD R9, R5, R4, R7 ;  /* 0x0000000405097224 */ /* 0x000fe400078e0207 */
[----:B------:R-:W-:Y:S02]  /*2880*/  IMAD R10, R21, R17, R2 ;  /* 0x00000011150a7224 */ /* 0x000fe400078e0202 */
.L_x_45:
[----:B------:R-:W1:Y:S02]  /*2890*/  LDCU UR8, c[0x0][0xf30] ;  /* 0x0001e600ff0877ac */ /* 0x000e640008000800 */
[----:B-1----:R-:W-:-:S09]  /*28a0*/  UISETP.NE.AND UP0, UPT, UR8, 0x1, UPT ;  /* 0x000000010800788c */ /* 0x002fd2000bf05270 */
[----:B------:R-:W-:Y:S05]  /*28b0*/  BRA.U UP0, `(.L_x_46) ;  /* 0x0000000100407547 */ /* 0x000fea000b800000 */
[----:B------:R-:W1:Y:S08]  /*28c0*/  LDC.64 R4, c[0x0][0xf10] ;  /* 0x0003c400ff047b82 */ /* 0x000e700000000a00 */
[----:B------:R-:W2:Y:S08]  /*28d0*/  LDC.64 R2, c[0x0][0xf18] ;  /* 0x0003c600ff027b82 */ /* 0x000eb00000000a00 */
[----:B------:R-:W3:Y:S08]  /*28e0*/  LDC R6, c[0x0][0xf20] ;  /* 0x0003c800ff067b82 */ /* 0x000ef00000000800 */
[----:B------:R-:W4:Y:S01]  /*28f0*/  LDC R7, c[0x0][0xf0c] ;  /* 0x0003c300ff077b82 */ /* 0x000f220000000800 */
[----:B-1----:R-:W-:-:S05]  /*2900*/  IMAD.HI.U32 R4, R10, R4, RZ ;  /* 0x000000040a047227 */ /* 0x002fca00078e00ff */
[----:B------:R-:W-:Y:S01]  /*2910*/  SHF.R.U32.HI R4, RZ, R5, R4 ;  /* 0x00000005ff047219 */ /* 0x000fe20000011604 */
[----:B--2---:R-:W-:Y:S01]  /*2920*/  IMAD.HI.U32 R3, R9, R3, RZ ;  /* 0x0000000309037227 */ /* 0x004fe200078e00ff */
[----:B------:R-:W-:-:S04]  /*2930*/  ISETP.NE.AND P0, PT, R2, 0x1, PT ;  /* 0x000000010200780c */ /* 0x000fc80003f05270 */
[----:B---3--:R-:W-:-:S04]  /*2940*/  SHF.R.U32.HI R3, RZ, R6, R3 ;  /* 0x00000006ff037219 */ /* 0x008fc80000011603 */
[----:B------:R-:W-:Y:S02]  /*2950*/  SEL R3, R9, R3, !P0 ;  /* 0x0000000309037207 */ /* 0x000fe40004000000 */
[----:B----4-:R-:W-:-:S04]  /*2960*/  ISETP.NE.AND P1, PT, R7, 0x1, PT ;  /* 0x000000010700780c */ /* 0x010fc80003f25270 */
[----:B------:R-:W-:-:S05]  /*2970*/  SEL R4, R10, R4, !P1 ;  /* 0x000000040a047207 */ /* 0x000fca0004800000 */
[----:B------:R-:W-:Y:S02]  /*2980*/  IMAD.IADD R5, R3, 0x1, -R4 ;  /* 0x0000000103057824 */ /* 0x000fe400078e0a04 */
[----:B------:R-:W-:Y:S02]  /*2990*/  IMAD.IADD R3, R4, 0x1, -R3 ;  /* 0x0000000104037824 */ /* 0x000fe400078e0a03 */
[----:B------:R-:W-:Y:S02]  /*29a0*/  IMAD R10, R5, R7, R10 ;  /* 0x00000007050a7224 */ /* 0x000fe400078e020a */
[----:B------:R-:W-:-:S07]  /*29b0*/  IMAD R9, R3, R2, R9 ;  /* 0x0000000203097224 */ /* 0x000fce00078e0209 */
.L_x_46:
[----:B------:R-:W-:Y:S01]  /*29c0*/  VIADD R14, R14, 0x1 ;  /* 0x000000010e0e7836 */ /* 0x000fe20000000000 */
[----:B------:R-:W-:Y:S01]  /*29d0*/  PLOP3.LUT P1, PT, PT, PT, PT, 0x80, 0x8 ;  /* 0x000000000008781c */ /* 0x000fe20003f2f070 */
[----:B------:R-:W-:Y:S02]  /*29e0*/  IMAD.IADD R2, R10, 0x1, R87 ;  /* 0x000000010a027824 */ /* 0x000fe400078e0257 */
[----:B------:R-:W-:Y:S01]  /*29f0*/  IMAD.IADD R3, R9, 0x1, R86 ;  /* 0x0000000109037824 */ /* 0x000fe200078e0256 */
[----:B------:R-:W-:Y:S02]  /*2a00*/  ISETP.NE.AND P0, PT, R14, 0x2, PT ;  /* 0x000000020e00780c */ /* 0x000fe40003f05270 */
[----:B------:R-:W-:Y:S02]  /*2a10*/  R2UR UR27, R2 ;  /* 0x00000000021b72ca */ /* 0x000fe400000e0000 */
[----:B------:R-:W-:Y:S02]  /*2a20*/  SEL R2, RZ, 0x1, P0 ;  /* 0x00000001ff027807 */ /* 0x000fe40000000000 */
[----:B------:R-:W-:-:S02]  /*2a30*/  R2UR UR11, R3 ;  /* 0x00000000030b72ca */ /* 0x000fc400000e0000 */
[----:B------:R-:W-:Y:S02]  /*2a40*/  LOP3.LUT R13, R13, R2, RZ, 0x3c, !PT ;  /* 0x000000020d0d7212 */ /* 0x000fe400078e3cff */
[----:B------:R-:W-:Y:S01]  /*2a50*/  SEL R14, R14, RZ, P0 ;  /* 0x000000ff0e0e7207 */ /* 0x000fe20000000000 */
[----:B------:R-:W-:Y:S10]  /*2a60*/  @P2 BRA `(.L_x_47) ;  /* 0xffffffec00c82947 */ /* 0x000ff4000383ffff */
[----:B------:R-:W-:Y:S01]  /*2a70*/  UIADD3 UR6, UPT, UPT, UR6, 0xa8, URZ ;  /* 0x000000a806067890 */ /* 0x000fe2000fffe0ff */
[----:B------:R-:W-:-:S03]  /*2a80*/  SHF.L.U32 R2, R15, 0x1f, RZ ;  /* 0x0000001f0f027819 */ /* 0x000fc600000006ff */
[----:B------:R-:W-:-:S09]  /*2a90*/  ULEA UR4, UR15, UR6, 0x3 ;  /* 0x000000060f047291 */ /* 0x000fd2000f8e18ff */
[----:B------:R-:W1:Y:S02]  /*2aa0*/  SYNCS.PHASECHK.TRANS64.TRYWAIT P0, [UR4], R2 ;  /* 0x00000002ff0075a7 */ /* 0x000e640008001104 */
[----:B-1----:R-:W-:Y:S05]  /*2ab0*/  @!P0 BRA `(.L_x_48) ;  /* 0x0000007000d08947 */ /* 0x002fea0003800000 */
.L_x_163:
[----:B------:R-:W-:-:S04]  /*2ac0*/  UIADD3 UR5, UPT, UPT, UR15, 0x1, URZ ;  /* 0x000000010f057890 */ /* 0x000fc8000fffe0ff */
[----:B------:R-:W-:-:S04]  /*2ad0*/  UISETP.NE.AND UP0, UPT, UR5, 0x15, UPT ;  /* 0x000000150500788c */ /* 0x000fc8000bf05270 */
[----:B------:R-:W-:Y:S02]  /*2ae0*/  USEL UR7, URZ, 0x1, UP0 ;  /* 0x00000001ff077887 */ /* 0x000fe40008000000 */
[----:B------:R-:W-:-:S04]  /*2af0*/  USEL UR5, UR5, URZ, UP0 ;  /* 0x000000ff05057287 */ /* 0x000fc80008000000 */
[----:B------:R-:W-:Y:S01]  /*2b00*/  ULEA UR4, UR5, UR6, 0x3 ;  /* 0x0000000605047291 */ /* 0x000fe2000f8e18ff */
[----:B-1----:R-:W-:-:S04]  /*2b10*/  LOP3.LUT R2, R15, UR7, RZ, 0x3c, !PT ;  /* 0x000000070f027c12 */ /* 0x002fc8000f8e3cff */
[----:B------:R-:W-:-:S04]  /*2b20*/  SHF.L.U32 R3, R2, 0x1f, RZ ;  /* 0x0000001f02037819 */ /* 0x000fc800000006ff */
[----:B------:R-:W1:Y:S02]  /*2b30*/  SYNCS.PHASECHK.TRANS64.TRYWAIT P0, [UR4], R3 ;  /* 0x00000003ff0075a7 */ /* 0x000e640008001104 */
[----:B-1----:R-:W-:Y:S05]  /*2b40*/  @!P0 BRA `(.L_x_49) ;  /* 0x0000007000c48947 */ /* 0x002fea0003800000 */
.L_x_165:
[----:B------:R-:W-:-:S04]  /*2b50*/  UIADD3 UR5, UPT, UPT, UR5, 0x1, URZ ;  /* 0x0000000105057890 */ /* 0x000fc8000fffe0ff */
[----:B------:R-:W-:-:S04]  /*2b60*/  UISETP.NE.AND UP0, UPT, UR5, 0x15, UPT ;  /* 0x000000150500788c */ /* 0x000fc8000bf05270 */
[----:B------:R-:W-:Y:S02]  /*2b70*/  USEL UR7, URZ, 0x1, UP0 ;  /* 0x00000001ff077887 */ /* 0x000fe40008000000 */
[----:B------:R-:W-:-:S04]  /*2b80*/  USEL UR5, UR5, URZ, UP0 ;  /* 0x000000ff05057287 */ /* 0x000fc80008000000 */
[----:B------:R-:W-:Y:S01]  /*2b90*/  ULEA UR4, UR5, UR6, 0x3 ;  /* 0x0000000605047291 */ /* 0x000fe2000f8e18ff */
[----:B------:R-:W-:-:S04]  /*2ba0*/  LOP3.LUT R2, R2, UR7, RZ, 0x3c, !PT ;  /* 0x0000000702027c12 */ /* 0x000fc8000f8e3cff */
[----:B-1----:R-:W-:-:S04]  /*2bb0*/  SHF.L.U32 R3, R2, 0x1f, RZ ;  /* 0x0000001f02037819 */ /* 0x002fc800000006ff */
[----:B------:R-:W1:Y:S02]  /*2bc0*/  SYNCS.PHASECHK.TRANS64.TRYWAIT P0, [UR4], R3 ;  /* 0x00000003ff0075a7 */ /* 0x000e640008001104 */
[----:B-1----:R-:W-:Y:S05]  /*2bd0*/  @!P0 BRA `(.L_x_50) ;  /* 0x0000007000b88947 */ /* 0x002fea0003800000 */
.L_x_167:
        /* <DEDUP_REMOVED lines=9> */
.L_x_169:
        /* <DEDUP_REMOVED lines=9> */
.L_x_171:
        /* <DEDUP_REMOVED lines=9> */
.L_x_173:
        /* <DEDUP_REMOVED lines=9> */
.L_x_175:
        /* <DEDUP_REMOVED lines=9> */
.L_x_177:
        /* <DEDUP_REMOVED lines=9> */
.L_x_179:
        /* <DEDUP_REMOVED lines=9> */
.L_x_181:
        /* <DEDUP_REMOVED lines=9> */
.L_x_183:
        /* <DEDUP_REMOVED lines=9> */
.L_x_185:
        /* <DEDUP_REMOVED lines=9> */
.L_x_187:
        /* <DEDUP_REMOVED lines=9> */
.L_x_189:
        /* <DEDUP_REMOVED lines=9> */
.L_x_191:
        /* <DEDUP_REMOVED lines=9> */
.L_x_193:
        /* <DEDUP_REMOVED lines=9> */
.L_x_195:
        /* <DEDUP_REMOVED lines=9> */
.L_x_197:
        /* <DEDUP_REMOVED lines=9> */
.L_x_199:
        /* <DEDUP_REMOVED lines=9> */
.L_x_201:
[----:B------:R-:W-:-:S04]  /*3570*/  UIADD3 UR5, UPT, UPT, UR5, 0x1, URZ ;  /* 0x0000000105057890 */ /* 0x000fc8000fffe0ff */
[----:B------:R-:W-:-:S04]  /*3580*/  UISETP.NE.AND UP0, UPT, UR5, 0x15, UPT ;  /* 0x000000150500788c */ /* 0x000fc8000bf05270 */
[----:B------:R-:W-:Y:S02]  /*3590*/  USEL UR4, URZ, 0x1, UP0 ;  /* 0x00000001ff047887 */ /* 0x000fe40008000000 */
[----:B------:R-:W-:-:S04]  /*35a0*/  USEL UR5, UR5, URZ, UP0 ;  /* 0x000000ff05057287 */ /* 0x000fc80008000000 */
[----:B------:R-:W-:Y:S01]  /*35b0*/  ULEA UR5, UR5, UR6, 0x3 ;  /* 0x0000000605057291 */ /* 0x000fe2000f8e18ff */
[----:B------:R-:W-:-:S04]  /*35c0*/  LOP3.LUT R2, R2, UR4, RZ, 0x3c, !PT ;  /* 0x0000000402027c12 */ /* 0x000fc8000f8e3cff */
[----:B------:R-:W-:Y:S01]  /*35d0*/  SHF.L.U32 R2, R2, 0x1f, RZ ;  /* 0x0000001f02027819 */ /* 0x000fe200000006ff */
[----:B-1--4-:R-:W-:-:S07]  /*35e0*/  IMAD.U32 R0, RZ, RZ, UR5 ;  /* 0x00000005ff007e24 */ /* 0x012fce000f8e00ff */
.L_x_68:
[----:B-1----:R1:W2:Y:S02]  /*35f0*/  SYNCS.PHASECHK.TRANS64.TRYWAIT P0, [R0+URZ], R2 ;  /* 0x00000002000075a7 */ /* 0x0022a400080011ff */
[----:B--2---:R-:W-:Y:S05]  /*3600*/  @!P0 NANOSLEEP.SYNCS 0x989680 ;  /* 0x009896800000895d */ /* 0x004fea0003900000 */
[----:B------:R-:W2:Y:S02]  /*3610*/  @!P0 SYNCS.PHASECHK.TRANS64 P0, [R0+URZ], R2 ;  /* 0x00000002000085a7 */ /* 0x000ea400080010ff */
[----:B--2---:R-:W-:Y:S05]  /*3620*/  @P0 EXIT ;  /* 0x000000000000094d */ /* 0x004fea0003800000 */
[----:B------:R-:W-:Y:S05]  /*3630*/  BRA `(.L_x_68) ;  /* 0xfffffffc00ec7947 */ /* 0x000fea000383ffff */
.L_x_23:
[----:B------:R-:W-:-:S04]  /*3640*/  UISETP.NE.AND UP0, UPT, UR45, URZ, UPT ;  /* 0x000000ff2d00728c */ /* 0x000fc8000bf05270 */
[----:B------:R-:W-:-:S09]  /*3650*/  UISETP.NE.OR UP0, UPT, UR10, 0x1, UP0 ;  /* 0x000000010a00788c */ /* 0x000fd20008705670 */
[----:B------:R-:W-:Y:S05]  /*3660*/  BRA.U UP0, `(.L_x_69) ;  /* 0x0000000500487547 */ /* 0x000fea000b800000 */
[----:B------:R-:W-:Y:S01]  /*3670*/  ISETP.GE.U32.AND P2, PT, R2, 0x2, PT ;  /* 0x000000020200780c */ /* 0x000fe20003f46070 */
[----:B------:R-:W-:Y:S01]  /*3680*/  IMAD.MOV.U32 R12, RZ, RZ, 0x1 ;  /* 0x00000001ff0c7424 */ /* 0x000fe200078e00ff */
[----:B------:R-:W-:Y:S02]  /*3690*/  CS2R R10, SRZ ;  /* 0x00000000000a7805 */ /* 0x000fe4000001ff00 */
[----:B------:R-:W-:Y:S01]  /*36a0*/  CS2R R8, SRZ ;  /* 0x0000000000087805 */ /* 0x000fe2000001ff00 */
[----:B------:R-:W-:Y:S01]  /*36b0*/  UMOV UR4, 0x400 ;  /* 0x0000040000047882 */ /* 0x000fe20000000000 */
[----:B------:R-:W-:Y:S01]  /*36c0*/  UMOV UR6, URZ ;  /* 0x000000ff00067c82 */ /* 0x000fe20008000000 */
[----:B------:R-:W-:-:S12]  /*36d0*/  ULEA UR45, UR45, UR4, 0x18 ;  /* 0x000000042d2d7291 */ /* 0x000fd8000f8ec0ff */
.L_x_73:
[----:B------:R-:W-:Y:S02]  /*36e0*/  LEA R0, R8, UR45, 0x3 ;  /* 0x0000002d08007c11 */ /* 0x000fe4000f8e18ff */
[----:B------:R-:W-:-:S03]  /*36f0*/  SHF.L.U32 R4, R9, 0x1f, RZ ;  /* 0x0000001f09047819 */ /* 0x000fc600000006ff */
[----:B------:R-:W-:Y:S01]  /*3700*/  VIADD R5, R0, 0x1f0 ;  /* 0x000001f000057836 */ /* 0x000fe20000000000 */
[----:B------:R-:W1:Y:S02]  /*3710*/  SYNCS.PHASECHK.TRANS64.TRYWAIT P0, [R0+URZ+0x1e0], R4 ;  /* 0x0001e004000075a7 */ /* 0x000e6400080011ff */
[----:B-1----:R-:W-:Y:S05]  /*3720*/  @!P0 BRA `(.L_x_70) ;  /* 0x0000006c00948947 */ /* 0x002fea0003800000 */
.L_x_202:
[----:B------:R-:W-:Y:S01]  /*3730*/  ULEA UR5, UR6, UR45, 0x3 ;  /* 0x0000002d06057291 */ /* 0x000fe2000f8e18ff */
[----:B-1----:R-:W-:Y:S01]  /*3740*/  PRMT R0, RZ, 0x654, R5 ;  /* 0x00000654ff007816 */ /* 0x002fe20000000005 */
[----:B------:R-:W-:Y:S01]  /*3750*/  @!P2 IMAD.MOV.U32 R4, RZ, RZ, 0x10 ;  /* 0x00000010ff04a424 */ /* 0x000fe200078e00ff */
[----:B------:R-:W-:Y:S01]  /*3760*/  SHF.L.U32 R5, R12, 0x1f, RZ ;  /* 0x0000001f0c057819 */ /* 0x000fe200000006ff */
[----:B------:R-:W-:Y:S01]  /*3770*/  UIADD3 UR4, UPT, UPT, UR5, 0x1a0, URZ ;  /* 0x000001a005047890 */ /* 0x000fe2000fffe0ff */
[----:B------:R1:W-:Y:S05]  /*3780*/  SYNCS.ARRIVE.TRANS64.RED.A1T0 RZ, [R0+URZ], RZ ;  /* 0x000000ff00ff79a7 */ /* 0x0003ea00081004ff */
[----:B------:R-:W-:Y:S01]  /*3790*/  IMAD.U32 R6, RZ, RZ, UR4 ;  /* 0x00000004ff067e24 */ /* 0x000fe2000f8e00ff */
[----:B------:R-:W3:Y:S04]  /*37a0*/  SYNCS.PHASECHK.TRANS64.TRYWAIT P0, [UR5+0x1b0], R5 ;  /* 0x0001b005ff0075a7 */ /* 0x000ee80008001105 */
[----:B------:R-:W-:Y:S01]  /*37b0*/  PRMT R6, R2, 0x654, R6 ;  /* 0x0000065402067816 */ /* 0x000fe20000000006 */
[----:B-1-3--:R-:W-:Y:S06]  /*37c0*/  @!P0 BRA `(.L_x_71) ;  /* 0x0000006c00808947 */ /* 0x00afec0003800000 */
.L_x_204:
[----:B------:R-:W-:Y:S01]  /*37d0*/  ULEA UR4, UR6, UR45, 0x4 ;  /* 0x0000002d06047291 */ /* 0x000fe2000f8e20ff */
[----:B------:R-:W-:Y:S01]  /*37e0*/  SEL R3, R6, R3, !P2 ;  /* 0x0000000306037207 */ /* 0x000fe20005000000 */
[----:B------:R-:W-:Y:S01]  /*37f0*/  UIADD3 UR5, UPT, UPT, UR5, 0x1a0, URZ ;  /* 0x000001a005057890 */ /* 0x000fe2000fffe0ff */
[----:B-1----:R-:W-:Y:S01]  /*3800*/  LEA R0, R11, UR45, 0x3 ;  /* 0x0000002d0b007c11 */ /* 0x002fe2000f8e18ff */
[----:B------:R-:W-:Y:S01]  /*3810*/  UIADD3 UR4, UPT, UPT, UR4, 0x210, URZ ;  /* 0x0000021004047890 */ /* 0x000fe2000fffe0ff */
[----:B------:R1:W-:Y:S01]  /*3820*/  @!P2 SYNCS.ARRIVE.TRANS64.RED RZ, [R3+URZ], R4 ;  /* 0x0000000403ffa9a7 */ /* 0x0003e200080004ff */
[----:B------:R-:W-:Y:S01]  /*3830*/  UIADD3 UR6, UPT, UPT, UR6, 0x1, URZ ;  /* 0x0000000106067890 */ /* 0x000fe2000fffe0ff */
[----:B------:R-:W-:-:S03]  /*3840*/  VIADD R8, R8, 0x1 ;  /* 0x0000000108087836 */ /* 0x000fc60000000000 */
[----:B------:R-:W-:Y:S02]  /*3850*/  UISETP.NE.AND UP0, UPT, UR6, 0x2, UPT ;  /* 0x000000020600788c */ /* 0x000fe4000bf05270 */
[----:B------:R-:W-:Y:S01]  /*3860*/  ISETP.NE.AND P0, PT, R8, 0x2, PT ;  /* 0x000000020800780c */ /* 0x000fe20003f05270 */
[----:B------:R-:W-:Y:S06]  /*3870*/  UGETNEXTWORKID.BROADCAST [UR4], [UR5] ;  /* 0x00000000040073ca */ /* 0x000fec0008000100 */
[----:B------:R-:W-:Y:S02]  /*3880*/  USEL UR4, URZ, 0x1, UP0 ;  /* 0x00000001ff047887 */ /* 0x000fe40008000000 */
[----:B------:R-:W-:-:S04]  /*3890*/  USEL UR6, UR6, URZ, UP0 ;  /* 0x000000ff06067287 */ /* 0x000fc80008000000 */
[----:B------:R-:W-:Y:S02]  /*38a0*/  LOP3.LUT R12, R12, UR4, RZ, 0x3c, !PT ;  /* 0x000000040c0c7c12 */ /* 0x000fe4000f8e3cff */
[----:B-1----:R-:W-:-:S04]  /*38b0*/  SHF.L.U32 R4, R10, 0x1f, RZ ;  /* 0x0000001f0a047819 */ /* 0x002fc800000006ff */
[----:B------:R-:W1:Y:S02]  /*38c0*/  SYNCS.PHASECHK.TRANS64.TRYWAIT P1, [R0+URZ+0x1a0], R4 ;  /* 0x0001a004000075a7 */ /* 0x000e6400080211ff */
[----:B-1----:R-:W-:Y:S05]  /*38d0*/  @!P1 BRA `(.L_x_72) ;  /* 0x0000006c00549947 */ /* 0x002fea0003800000 */
.L_x_205:
[C---:B-1----:R-:W-:Y:S01]  /*38e0*/  LEA R4, R11.reuse, UR45, 0x4 ;  /* 0x0000002d0b047c11 */ /* 0x042fe2000f8e20ff */
[----:B------:R-:W-:Y:S01]  /*38f0*/  VIADD R0, R0, 0x1b0 ;  /* 0x000001b000007836 */ /* 0x000fe20000000000 */
[----:B------:R-:W-:Y:S01]  /*3900*/  SEL R8, R8, RZ, P0 ;  /* 0x000000ff08087207 */ /* 0x000fe20000000000 */
[----:B------:R-:W-:-:S03]  /*3910*/  VIADD R11, R11, 0x1 ;  /* 0x000000010b0b7836 */ /* 0x000fc60000000000 */
[----:B------:R-:W1:Y:S01]  /*3920*/  LDS.128 R4, [R4+0x210] ;  /* 0x0002100004047984 */ /* 0x000e620000000c00 */
[----:B------:R-:W-:Y:S02]  /*3930*/  PRMT R0, RZ, 0x654, R0 ;  /* 0x00000654ff007816 */ /* 0x000fe40000000000 */
[C---:B------:R-:W-:Y:S01]  /*3940*/  ISETP.NE.AND P1, PT, R11.reuse, 0x2, PT ;  /* 0x000000020b00780c */ /* 0x040fe20003f25270 */
[----:B------:R-:W-:Y:S01]  /*3950*/  @!PT LDS RZ, [RZ] ;  /* 0x00000000fffff984 */ /* 0x000fe20000000800 */
[----:B------:R-:W-:Y:S01]  /*3960*/  @!PT LDS RZ, [RZ] ;  /* 0x00000000fffff984 */ /* 0x000fe20000000800 */
[----:B------:R-:W-:Y:S01]  /*3970*/  @!PT LDS RZ, [RZ] ;  /* 0x00000000fffff984 */ /* 0x000fe20000000800 */
[----:B------:R-:W-:Y:S01]  /*3980*/  @!PT LDS RZ, [RZ] ;  /* 0x00000000fffff984 */ /* 0x000fe20000000800 */
[----:B------:R3:W-:Y:S06]  /*3990*/  MEMBAR.ALL.CTA ;  /* 0x0000000000007992 */ /* 0x0007ec0000008000 */
[----:B---3--:R-:W3:Y:S01]  /*39a0*/  FENCE.VIEW.ASYNC.S ;  /* 0x00000000000073c6 */ /* 0x008ee20000000000 */
[----:B------:R-:W-:Y:S01]  /*39b0*/  SEL R11, R11, RZ, P1 ;  /* 0x000000ff0b0b7207 */ /* 0x000fe20000800000 */
[----:B---3--:R3:W-:Y:S01]  /*39c0*/  SYNCS.ARRIVE.TRANS64.RED.A1T0 RZ, [R0+URZ], RZ ;  /* 0x000000ff00ff79a7 */ /* 0x0087e200081004ff */
[----:B-1----:R-:W-:-:S02]  /*39d0*/  LOP3.LUT P3, RZ, R6, 0x1, RZ, 0xc0, !PT ;  /* 0x0000000106ff7812 */ /* 0x002fc4000786c0ff */
[----:B------:R-:W-:-:S04]  /*39e0*/  SEL R4, RZ, 0x1, P1 ;  /* 0x00000001ff047807 */ /* 0x000fc80000800000 */
[----:B------:R-:W-:Y:S02]  /*39f0*/  LOP3.LUT R10, R10, R4, RZ, 0x3c, !PT ;  /* 0x000000040a0a7212 */ /* 0x000fe400078e3cff */
[----:B---3--:R-:W-:-:S04]  /*3a00*/  SEL R0, RZ, 0x1, P0 ;  /* 0x00000001ff007807 */ /* 0x008fc80000000000 */
[----:B------:R-:W-:Y:S01]  /*3a10*/  LOP3.LUT R9, R9, R0, RZ, 0x3c, !PT ;  /* 0x0000000009097212 */ /* 0x000fe200078e3cff */
[----:B------:R-:W-:Y:S06]  /*3a20*/  @P3 BRA `(.L_x_73) ;  /* 0xfffffffc002c3947 */ /* 0x000fec000383ffff */
[----:B------:R-:W-:Y:S01]  /*3a30*/  ULEA UR5, UR6, UR45, 0x3 ;  /* 0x0000002d06057291 */ /* 0x000fe2000f8e18ff */
[----:B------:R-:W-:-:S08]  /*3a40*/  SHF.L.U32 R2, R12, 0x1f, RZ ;  /* 0x0000001f0c027819 */ /* 0x000fd000000006ff */
[----:B------:R-:W1:Y:S02]  /*3a50*/  SYNCS.PHASECHK.TRANS64 P0, [UR5+0x1b0], R2 ;  /* 0x0001b002ff0075a7 */ /* 0x000e640008001005 */
[----:B-1----:R-:W-:Y:S05]  /*3a60*/  @P0 BRA `(.L_x_74) ;  /* 0x0000000000080947 */ /* 0x002fea0003800000 */
[----:B------:R-:W1:Y:S02]  /*3a70*/  SYNCS.PHASECHK.TRANS64.TRYWAIT P0, [UR5+0x1b0], R2 ;  /* 0x0001b002ff0075a7 */ /* 0x000e640008001105 */
[----:B-1----:R-:W-:Y:S05]  /*3a80*/  @!P0 BRA `(.L_x_75) ;  /* 0x0000006800fc8947 */ /* 0x002fea0003800000 */
.L_x_74:
[----:B------:R-:W-:-:S04]  /*3a90*/  UIADD3 UR4, UPT, UPT, UR6, 0x1, URZ ;  /* 0x0000000106047890 */ /* 0x000fc8000fffe0ff */
[----:B------:R-:W-:-:S04]  /*3aa0*/  UISETP.NE.AND UP0, UPT, UR4, 0x2, UPT ;  /* 0x000000020400788c */ /* 0x000fc8000bf05270 */
[----:B------:R-:W-:Y:S02]  /*3ab0*/  USEL UR7, URZ, 0x1, UP0 ;  /* 0x00000001ff077887 */ /* 0x000fe40008000000 */
[----:B------:R-:W-:-:S04]  /*3ac0*/  USEL UR4, UR4, URZ, UP0 ;  /* 0x000000ff04047287 */ /* 0x000fc80008000000 */
[----:B------:R-:W-:Y:S01]  /*3ad0*/  ULEA UR4, UR4, UR45, 0x3 ;  /* 0x0000002d04047291 */ /* 0x000fe2000f8e18ff */
[----:B-1----:R-:W-:-:S04]  /*3ae0*/  LOP3.LUT R2, R12, UR7, RZ, 0x3c, !PT ;  /* 0x000000070c027c12 */ /* 0x002fc8000f8e3cff */
[----:B------:R-:W-:-:S04]  /*3af0*/  SHF.L.U32 R0, R2, 0x1f, RZ ;  /* 0x0000001f02007819 */ /* 0x000fc800000006ff */
[----:B------:R-:W1:Y:S02]  /*3b00*/  SYNCS.PHASECHK.TRANS64 P0, [UR4+0x1b0], R0 ;  /* 0x0001b000ff0075a7 */ /* 0x000e640008001004 */
[----:B-1----:R-:W-:Y:S05]  /*3b10*/  @P0 EXIT ;  /* 0x000000000000094d */ /* 0x002fea0003800000 */
[----:B------:R-:W-:Y:S02]  /*3b20*/  SHF.L.U32 R2, R2, 0x1f, RZ ;  /* 0x0000001f02027819 */ /* 0x000fe400000006ff */
[----:B------:R-:W-:-:S07]  /*3b30*/  MOV R0, UR4 ;  /* 0x0000000400007c02 */ /* 0x000fce0008000f00 */
.L_x_76:
[----:B-1----:R1:W3:Y:S02]  /*3b40*/  SYNCS.PHASECHK.TRANS64.TRYWAIT P0, [R0+URZ+0x1b0], R2 ;  /* 0x0001b002000075a7 */ /* 0x0022e400080011ff */
[----:B---3--:R-:W-:Y:S05]  /*3b50*/  @!P0 NANOSLEEP.SYNCS 0x989680 ;  /* 0x009896800000895d */ /* 0x008fea0003900000 */
[----:B------:R-:W3:Y:S02]  /*3b60*/  @!P0 SYNCS.PHASECHK.TRANS64 P0, [R0+URZ+0x1b0], R2 ;  /* 0x0001b002000085a7 */ /* 0x000ee400080010ff */
[----:B---3--:R-:W-:Y:S05]  /*3b70*/  @P0 EXIT ;  /* 0x000000000000094d */ /* 0x008fea0003800000 */
[----:B------:R-:W-:Y:S05]  /*3b80*/  BRA `(.L_x_76) ;  /* 0xfffffffc00ec7947 */ /* 0x000fea000383ffff */
.L_x_69:
[----:B------:R-:W-:Y:S05]  /*3b90*/  BRA.U UP4, `(.L_x_77) ;  /* 0x0000000d047c7547 */ /* 0x000fea000b800000 */
[----:B------:R-:W-:Y:S01]  /*3ba0*/  UMOV UR4, 0x40 ;  /* 0x0000004000047882 */ /* 0x000fe20000000000 */
[----:B------:R-:W-:Y:S01]  /*3bb0*/  NOP ;  /* 0x0000000000007918 */ /* 0x000fe20000000000 */
[----:B------:R-:W-:Y:S01]  /*3bc0*/  ULEA UR4, UR45, UR4, 0x18 ;  /* 0x000000042d047291 */ /* 0x000fe2000f8ec0ff */
[----:B------:R-:W-:Y:S02]  /*3bd0*/  UMOV UR5, 0x400 ;  /* 0x0000040000057882 */ /* 0x000fe40000000000 */
[----:B------:R-:W-:-:S06]  /*3be0*/  ULEA UR45, UR45, UR5, 0x18 ;  /* 0x000000052d2d7291 */ /* 0x000fcc000f8ec0ff */
[----:B------:R-:W1:Y:S02]  /*3bf0*/  LDS.U8 R2, [UR4+0x1c] ;  /* 0x00001c04ff027984 */ /* 0x000e640008000000 */
[----:B-1----:R-:W-:-:S13]  /*3c00*/  ISETP.NE.AND P0, PT, R2, RZ, PT ;  /* 0x000000ff0200720c */ /* 0x002fda0003f05270 */
[----:B------:R-:W-:Y:S05]  /*3c10*/  @P0 BRA `(.L_x_78) ;  /* 0x0000000000580947 */ /* 0x000fea0003800000 */
[----:B------:R-:W-:-:S13]  /*3c20*/  ELECT P0, URZ, PT ;  /* 0x0000000000ff782f */ /* 0x000fda0003800000 */
[----:B------:R-:W-:Y:S05]  /*3c30*/  @!P0 BRA `(.L_x_79) ;  /* 0x0000000000608947 */ /* 0x000fea0003800000 */
[----:B------:R-:W-:Y:S01]  /*3c40*/  UMOV UR5, 0x10 ;  /* 0x0000001000057882 */ /* 0x000fe20000000000 */
[----:B------:R-:W-:Y:S01]  /*3c50*/  HFMA2 R2, -RZ, RZ, 0, 5.9604644775390625e-08 ;  /* 0x00000001ff027431 */ /* 0x000fe200000001ff */
[----:B------:R-:W-:-:S03]  /*3c60*/  MOV R3, 0xffff ;  /* 0x0000ffff00037802 */ /* 0x000fc60000000f00 */
[----:B------:R-:W-:Y:S04]  /*3c70*/  DEPBAR.LE SB1, 0x36 ;  /* 0x00009d800000791a */ /* 0x000fe80000000000 */
[----:B------:R-:W1:Y:S02]  /*3c80*/  UTCATOMSWS.FIND_AND_SET.ALIGN UP0, UR5, UR5 ;  /* 0x00000005000575e3 */ /* 0x000e640008000800 */
[----:B-1----:R-:W-:Y:S01]  /*3c90*/  MOV R4, UR5 ;  /* 0x0000000500047c02 */ /* 0x002fe20008000f00 */
[----:B------:R-:W-:Y:S06]  /*3ca0*/  BRA.U UP0, `(.L_x_80) ;  /* 0x0000000100187547 */ /* 0x000fec000b800000 */
.L_x_81:
[----:B------:R-:W-:Y:S05]  /*3cb0*/  NANOSLEEP 0x64 ;  /* 0x000000640000795d */ /* 0x000fea0003800000 */
[----:B------:R-:W-:-:S05]  /*3cc0*/  UMOV UR5, 0x10 ;  /* 0x0000001000057882 */ /* 0x000fca0000000000 */
[----:B------:R-:W-:Y:S04]  /*3cd0*/  DEPBAR.LE SB1, 0x36 ;  /* 0x00009d800000791a */ /* 0x000fe80000000000 */
[----:B------:R-:W1:Y:S02]  /*3ce0*/  UTCATOMSWS.FIND_AND_SET.ALIGN UP0, UR5, UR5 ;  /* 0x00000005000575e3 */ /* 0x000e640008000800 */
[----:B-1----:R-:W-:Y:S01]  /*3cf0*/  MOV R4, UR5 ;  /* 0x0000000500047c02 */ /* 0x002fe20008000f00 */
[----:B------:R-:W-:Y:S05]  /*3d00*/  BRA.U !UP0, `(.L_x_81) ;  /* 0xfffffffd08e87547 */ /* 0x000fea000b83ffff */
.L_x_80:
[-C--:B------:R-:W-:Y:S02]  /*3d10*/  SHF.L.U32 R3, R3, R4.reuse, RZ ;  /* 0x0000000403037219 */ /* 0x080fe400000006ff */
[----:B------:R-:W-:Y:S01]  /*3d20*/  SHF.L.U32 R2, R2, R4, RZ ;  /* 0x0000000402027219 */ /* 0x000fe200000006ff */
[----:B------:R-:W-:Y:S02]  /*3d30*/  IMAD.SHL.U32 R4, R4, 0x20, RZ ;  /* 0x0000002004047824 */ /* 0x000fe400078e00ff */
[----:B------:R1:W-:Y:S04]  /*3d40*/  ATOMS.OR RZ, [UR4+0x14], R3 ;  /* 0x00001403ffff798c */ /* 0x0003e8000b000004 */
[----:B------:R1:W-:Y:S04]  /*3d50*/  ATOMS.OR RZ, [UR4+0x18], R2 ;  /* 0x00001802ffff798c */ /* 0x0003e8000b000004 */
[----:B------:R1:W-:Y:S01]  /*3d60*/  STS [UR45+0x230], R4 ;  /* 0x00023004ff007988 */ /* 0x0003e2000800082d */
[----:B------:R-:W-:Y:S05]  /*3d70*/  BRA `(.L_x_79) ;  /* 0x0000000000107947 */ /* 0x000fea0003800000 */
.L_x_78:
[----:B------:R-:W-:-:S05]  /*3d80*/  MOV R2, 0xffffffff ;  /* 0xffffffff00027802 */ /* 0x000fca0000000f00 */
[----:B------:R1:W-:Y:S02]  /*3d90*/  STS [UR45+0x230], R2 ;  /* 0x00023002ff007988 */ /* 0x0003e4000800082d */
[----:B-1----:R-:W-:Y:S02]  /*3da0*/  MOV R2, 0x3dc0 ;  /* 0x00003dc000027802 */ /* 0x002fe40000000f00 */
[----:B--2--5:R-:W-:Y:S05]  /*3db0*/  CALL.REL.NOINC `($__internal_1_$__cuda_sm10x_tcgen05_guardrail_trap_phase_invalid_during_alloc) ;  /* 0x0000007000187944 */ /* 0x024fea0003c00000 */
.L_x_79:
[----:B------:R-:W-:Y:S05]  /*3dc0*/  WARPSYNC.ALL ;  /* 0x0000000000007948 */ /* 0x000fea0003800000 */
[----:B------:R-:W3:Y:S01]  /*3dd0*/  S2UR UR7, SR_CgaCtaId ;  /* 0x00000000000779c3 */ /* 0x000ee20000008800 */
[----:B------:R-:W-:Y:S01]  /*3de0*/  UMOV UR4, 0x400 ;  /* 0x0000040000047882 */ /* 0x000fe20000000000 */
[----:B------:R-:W-:-:S06]  /*3df0*/  NOP ;  /* 0x0000000000007918 */ /* 0x000fcc0000000000 */
[----:B------:R-:W-:Y:S06]  /*3e00*/  BAR.ARV 0x6, 0xa0 ;  /* 0x0182800000007b1d */ /* 0x000fec0000002000 */
[----:B------:R-:W4:Y:S01]  /*3e10*/  LDCU UR8, c[0x0][0x38c] ;  /* 0x00007180ff0877ac */ /* 0x000f220008000800 */
[----:B------:R-:W-:Y:S01]  /*3e20*/  LOP3.LUT R0, R0, 0xffff, RZ, 0xc0, !PT ;  /* 0x0000ffff00007812 */ /* 0x000fe200078ec0ff */
[----:B------:R-:W-:Y:S01]  /*3e30*/  IMAD.MOV.U32 R11, RZ, RZ, 0x1 ;  /* 0x00000001ff0b7424 */ /* 0x000fe200078e00ff */
[----:B------:R-:W-:Y:S01]  /*3e40*/  CS2R R8, SRZ ;  /* 0x0000000000087805 */ /* 0x000fe2000001ff00 */
[----:B------:R-:W-:Y:S01]  /*3e50*/  IMAD.MOV.U32 R10, RZ, RZ, RZ ;  /* 0x000000ffff0a7224 */ /* 0x000fe200078e00ff */
[----:B------:R-:W-:Y:S01]  /*3e60*/  R2UR UR11, R0 ;  /* 0x00000000000b72ca */ /* 0x000fe200000e0000 */
[----:B------:R-:W-:Y:S01]  /*3e70*/  UMOV UR22, URZ ;  /* 0x000000ff00167c82 */ /* 0x000fe20008000000 */
[----:B------:R-:W-:Y:S01]  /*3e80*/  UMOV UR21, URZ ;  /* 0x000000ff00157c82 */ /* 0x000fe20008000000 */
[----:B---3--:R-:W-:Y:S01]  /*3e90*/  ULEA UR7, UR7, UR4, 0x18 ;  /* 0x0000000407077291 */ /* 0x008fe2000f8ec0ff */
[----:B------:R-:W3:Y:S03]  /*3ea0*/  LDCU UR4, c[0x0][0x38c] ;  /* 0x00007180ff0477ac */ /* 0x000ee60008000800 */
[----:B------:R-:W-:-:S02]  /*3eb0*/  UIADD3 UR13, UPT, UPT, UR7, 0x8600, URZ ;  /* 0x00008600070d7890 */ /* 0x000fc4000fffe0ff */
[----:B------:R-:W-:-:S03]  /*3ec0*/  UIADD3 UR14, UPT, UPT, UR7, 0x1d600, URZ ;  /* 0x0001d600070e7890 */ /* 0x000fc6000fffe0ff */
[----:B-1----:R-:W1:Y:S01]  /*3ed0*/  LDS R2, [UR7+0x230] ;  /* 0x00023007ff027984 */ /* 0x002e620008000800 */
[----:B------:R-:W-:Y:S02]  /*3ee0*/  UIADD3 UR15, UPT, UPT, UR7, 0x32600, URZ ;  /* 0x00032600070f7890 */ /* 0x000fe4000fffe0ff */
[----:B------:R-:W-:Y:S02]  /*3ef0*/  UIADD3 UR16, UPT, UPT, UR7, 0x35000, URZ ;  /* 0x0003500007107890 */ /* 0x000fe4000fffe0ff */
[----:B------:R-:W-:Y:S02]  /*3f00*/  USHF.R.U32.HI UR13, URZ, 0x4, UR13 ;  /* 0x00000004ff0d7899 */ /* 0x000fe4000801160d */
[----:B------:R-:W-:Y:S02]  /*3f10*/  USHF.R.U32.HI UR14, URZ, 0x4, UR14 ;  /* 0x00000004ff0e7899 */ /* 0x000fe4000801160e */
[----:B------:R-:W-:Y:S02]  /*3f20*/  USHF.R.U32.HI UR15, URZ, 0x4, UR15 ;  /* 0x00000004ff0f7899 */ /* 0x000fe4000801160f */
[----:B---3--:R-:W-:-:S02]  /*3f30*/  UIADD3 UR4, UPT, UPT, UR4, 0x3f, URZ ;  /* 0x0000003f04047890 */ /* 0x008fc4000fffe0ff */
[----:B------:R-:W-:Y:S02]  /*3f40*/  USHF.R.U32.HI UR16, URZ, 0x4, UR16 ;  /* 0x00000004ff107899 */ /* 0x000fe40008011610 */
[----:B------:R-:W-:Y:S02]  /*3f50*/  USHF.R.S32.HI UR6, URZ, 0x1f, UR4 ;  /* 0x0000001fff067899 */ /* 0x000fe40008011404 */
[----:B------:R-:W-:Y:S02]  /*3f60*/  ULOP3.LUT UR13, UR13, 0x3fff, URZ, 0xc0, !UPT ;  /* 0x00003fff0d0d7892 */ /* 0x000fe4000f8ec0ff */
[----:B------:R-:W-:Y:S02]  /*3f70*/  ULEA.HI UR6, UR6, UR4, URZ, 0x6 ;  /* 0x0000000406067291 */ /* 0x000fe4000f8f30ff */
[----:B------:R-:W-:Y:S02]  /*3f80*/  ULOP3.LUT UR14, UR14, 0x3fff, URZ, 0xc0, !UPT ;  /* 0x00003fff0e0e7892 */ /* 0x000fe4000f8ec0ff */
[----:B------:R-:W-:-:S02]  /*3f90*/  USHF.R.S32.HI UR6, URZ, 0x6, UR6 ;  /* 0x00000006ff067899 */ /* 0x000fc40008011406 */
[----:B------:R-:W-:Y:S02]  /*3fa0*/  ULOP3.LUT UR15, UR15, 0x3fff, URZ, 0xc0, !UPT ;  /* 0x00003fff0f0f7892 */ /* 0x000fe4000f8ec0ff */
[----:B------:R-:W-:Y:S02]  /*3fb0*/  UISETP.LT.AND UP0, UPT, UR6, 0x1, UPT ;  /* 0x000000010600788c */ /* 0x000fe4000bf01270 */
[----:B------:R-:W-:Y:S02]  /*3fc0*/  ULOP3.LUT UR16, UR16, 0x3fff, URZ, 0xc0, !UPT ;  /* 0x00003fff10107892 */ /* 0x000fe4000f8ec0ff */
[----:B------:R-:W-:Y:S02]  /*3fd0*/  USEL UR12, UR6, 0x1, !UP0 ;  /* 0x00000001060c7887 */ /* 0x000fe4000c000000 */
[----:B------:R-:W-:Y:S02]  /*3fe0*/  ULOP3.LUT UR13, UR13, 0x10000, URZ, 0xfc, !UPT ;  /* 0x000100000d0d7892 */ /* 0x000fe4000f8efcff */
[----:B------:R-:W-:-:S02]  /*3ff0*/  ULOP3.LUT UR14, UR14, 0x10000, URZ, 0xfc, !UPT ;  /* 0x000100000e0e7892 */ /* 0x000fc4000f8efcff */
[----:B------:R-:W-:Y:S02]  /*4000*/  ULOP3.LUT UR15, UR15, 0x10000, URZ, 0xfc, !UPT ;  /* 0x000100000f0f7892 */ /* 0x000fe4000f8efcff */
[----:B------:R-:W-:Y:S01]  /*4010*/  ULOP3.LUT UR16, UR16, 0x10000, URZ, 0xfc, !UPT ;  /* 0x0001000010107892 */ /* 0x000fe2000f8efcff */
[----:B-1----:R-:W-:Y:S01]  /*4020*/  R2UR UR23, R2 ;  /* 0x00000000021772ca */ /* 0x002fe200000e0000 */
[----:B------:R-:W-:Y:S02]  /*4030*/  UIADD3 UR12, UPT, UPT, -UR12, URZ, URZ ;  /* 0x000000ff0c0c7290 */ /* 0x000fe4000fffe1ff */
[----:B----4-:R-:W-:-:S10]  /*4040*/  UISETP.GE.AND UP3, UPT, UR8, 0x1, UPT ;  /* 0x000000010800788c */ /* 0x010fd4000bf66270 */
[----:B------:R-:W-:Y:S02]  /*4050*/  UIADD3 UR5, UPT, UPT, UR23, 0x104, URZ ;  /* 0x0000010417057890 */ /* 0x000fe4000fffe0ff */
[----:B------:R-:W-:Y:S02]  /*4060*/  UIADD3 UR4, UPT, UPT, UR23, 0x100, URZ ;  /* 0x0000010017047890 */ /* 0x000fe4000fffe0ff */
[----:B------:R-:W-:Y:S02]  /*4070*/  USHF.R.U32.HI UR24, URZ, 0x1a, UR5 ;  /* 0x0000001aff187899 */ /* 0x000fe40008011605 */
[----:B------:R-:W-:Y:S02]  /*4080*/  USHF.R.U32.HI UR25, URZ, 0x11, UR4 ;  /* 0x00000011ff197899 */ /* 0x000fe40008011604 */
[----:B------:R-:W-:Y:S02]  /*4090*/  ULOP3.LUT UR24, UR24, 0x30, URZ, 0xc0, !UPT ;  /* 0x0000003018187892 */ /* 0x000fe4000f8ec0ff */
[----:B------:R-:W-:-:S02]  /*40a0*/  ULOP3.LUT UR25, UR25, 0x6000, URZ, 0xc0, !UPT ;  /* 0x0000600019197892 */ /* 0x000fc4000f8ec0ff */
[----:B------:R-:W-:Y:S02]  /*40b0*/  ULOP3.LUT UR24, UR24, 0x480, URZ, 0xfc, !UPT ;  /* 0x0000048018187892 */ /* 0x000fe4000f8efcff */
[----:B------:R-:W-:-:S04]  /*40c0*/  ULOP3.LUT UR25, UR25, 0x820, URZ, 0xfc, !UPT ;  /* 0x0000082019197892 */ /* 0x000fc8000f8efcff */
[----:B------:R-:W-:-:S03]  /*40d0*/  UPRMT UR25, UR24, 0x5410, UR25 ;  /* 0x0000541018197896 */ /* 0x000fc60008000019 */
[----:B------:R-:W-:-:S09]  /*40e0*/  UMOV UR24, URZ ;  /* 0x000000ff00187c82 */ /* 0x000fd20008000000 */
.L_x_88:
[----:B------:R-:W-:Y:S02]  /*40f0*/  LEA R0, R10, UR7, 0x3 ;  /* 0x000000070a007c11 */ /* 0x000fe4000f8e18ff */
[----:B------:R-:W-:Y:S02]  /*4100*/  SHF.L.U32 R2, R9, 0x1f, RZ ;  /* 0x0000001f09027819 */ /* 0x000fe400000006ff */
[----:B------:R-:W-:Y:S01]  /*4110*/  PLOP3.LUT P0, PT, PT, PT, UP3, 0x80, 0x8 ;  /* 0x000000000008781c */ /* 0x000fe20003f0f038 */
[----:B------:R-:W-:Y:S01]  /*4120*/  VIADD R3, R0, 0x1b0 ;  /* 0x000001b000037836 */ /* 0x000fe20000000000 */
[----:B-1----:R-:W1:Y:S02]  /*4130*/  SYNCS.PHASECHK.TRANS64.TRYWAIT P1, [R0+URZ+0x1a0], R2 ;  /* 0x0001a002000075a7 */ /* 0x002e6400080211ff */
[----:B-1--4-:R-:W-:Y:S09]  /*4140*/  @!P1 BRA `(.L_x_82) ;  /* 0x0000006400649947 */ /* 0x012ff20003800000 */
.L_x_207:
[----:B------:R-:W-:Y:S01]  /*4150*/  LEA R4, R10, UR7, 0x4 ;  /* 0x000000070a047c11 */ /* 0x000fe2000f8e20ff */
[----:B------:R-:W-:Y:S01]  /*4160*/  @UP3 ULEA UR8, UR21, UR7, 0x3 ;  /* 0x0000000715083291 */ /* 0x000fe2000f8e18ff */
[----:B------:R-:W-:Y:S01]  /*4170*/  PLOP3.LUT P2, PT, PT, PT, PT, 0x80, 0x8 ;  /* 0x000000000008781c */ /* 0x000fe20003f4f070 */
[----:B------:R-:W-:Y:S01]  /*4180*/  ULEA UR10, UR22, UR7, 0x3 ;  /* 0x00000007160a7291 */ /* 0x000fe2000f8e18ff */
[----:B------:R-:W-:Y:S02]  /*4190*/  PRMT R3, RZ, 0x654, R3 ;  /* 0x00000654ff037816 */ /* 0x000fe40000000003 */
[----:B------:R-:W3:Y:S01]  /*41a0*/  LDS.128 R4, [R4+0x210] ;  /* 0x0002100004047984 */ /* 0x000ee20000000c00 */
[----:B-1----:R-:W-:Y:S02]  /*41b0*/  @P0 SHF.L.U32 R2, R8, 0x1f, RZ ;  /* 0x0000001f08020819 */ /* 0x002fe400000006ff */
[----:B------:R-:W-:Y:S01]  /*41c0*/  SHF.L.U32 R0, R11, 0x1f, RZ ;  /* 0x0000001f0b007819 */ /* 0x000fe200000006ff */
[----:B------:R-:W-:Y:S01]  /*41d0*/  @!PT LDS RZ, [RZ] ;  /* 0x00000000fffff984 */ /* 0x000fe20000000800 */
[----:B------:R-:W-:Y:S01]  /*41e0*/  @!PT LDS RZ, [RZ] ;  /* 0x00000000fffff984 */ /* 0x000fe20000000800 */
[----:B------:R-:W-:Y:S01]  /*41f0*/  @!PT LDS RZ, [RZ] ;  /* 0x00000000fffff984 */ /* 0x000fe20000000800 */
[----:B------:R-:W-:Y:S01]  /*4200*/  @!PT LDS RZ, [RZ] ;  /* 0x00000000fffff984 */ /* 0x000fe20000000800 */
[----:B------:R1:W-:Y:S06]  /*4210*/  MEMBAR.ALL.CTA ;  /* 0x0000000000007992 */ /* 0x0003ec0000008000 */
[----:B-1----:R-:W1:Y:S02]  /*4220*/  FENCE.VIEW.ASYNC.S ;  /* 0x00000000000073c6 */ /* 0x002e640000000000 */
[----:B-1----:R1:W-:Y:S01]  /*4230*/  SYNCS.ARRIVE.TRANS64.RED.A1T0 RZ, [R3+URZ], RZ ;  /* 0x000000ff03ff79a7 */ /* 0x0023e200081004ff */
[----:B------:R1:W4:Y:S01]  /*4240*/  @P0 SYNCS.PHASECHK.TRANS64.TRYWAIT P2, [UR8], R2 ;  /* 0x00000002ff0005a7 */ /* 0x0003220008041108 */
[----:B---3--:R-:W-:Y:S01]  /*4250*/  LOP3.LUT P1, RZ, R6, 0x1, RZ, 0xc0, !PT ;  /* 0x0000000106ff7812 */ /* 0x008fe2000782c0ff */
[----:B------:R-:W3:Y:S02]  /*4260*/  SYNCS.PHASECHK.TRANS64.TRYWAIT P0, [UR10+0x1d0], R0 ;  /* 0x0001d000ff0075a7 */ /* 0x000ee4000800110a */
[----:B-1-34-:R-:W-:Y:S10]  /*4270*/  @!P0 BRA `(.L_x_83) ;  /* 0x00000064002c8947 */ /* 0x01aff40003800000 */
.L_x_209:
[----:B------:R-:W-:Y:S01]  /*4280*/  IADD3 R10, PT, PT, R10, 0x1, RZ ;  /* 0x000000010a0a7810 */ /* 0x000fe20007ffe0ff */
[----:B------:R-:W-:Y:S06]  /*4290*/  BRA.U !UP3, `(.L_x_84) ;  /* 0x000000010ba47547 */ /* 0x000fec000b800000 */
[----:B------:R-:W-:Y:S01]  /*42a0*/  ULEA UR9, UR22, UR23, 0x7 ;  /* 0x0000001716097291 */ /* 0x000fe2000f8e38ff */
[----:B------:R-:W-:Y:S01]  /*42b0*/  UMOV UR20, URZ ;  /* 0x000000ff00147c82 */ /* 0x000fe20008000000 */
[----:B------:R-:W-:Y:S01]  /*42c0*/  UMOV UR19, UR12 ;  /* 0x0000000c00137c82 */ /* 0x000fe20008000000 */
[----:B------:R-:W-:Y:S01]  /*42d0*/  UMOV UR18, UR6 ;  /* 0x0000000600127c82 */ /* 0x000fe20008000000 */
[----:B------:R-:W-:-:S08]  /*42e0*/  UMOV UR17, UR21 ;  /* 0x0000001500117c82 */ /* 0x000fd00008000000 */
.L_x_87:
[----:B------:R-:W-:Y:S02]  /*42f0*/  UIADD3 UR19, UPT, UPT, UR19, 0x1, URZ ;  /* 0x0000000113137890 */ /* 0x000fe4000fffe0ff */
[----:B---3--:R-:W-:Y:S02]  /*4300*/  ULEA UR8, UR17, UR7, 0x3 ;  /* 0x0000000711087291 */ /* 0x008fe4000f8e18ff */
[----:B------:R-:W-:Y:S01]  /*4310*/  UISETP.NE.AND UP0, UPT, UR19, URZ, UPT ;  /* 0x000000ff1300728c */ /* 0x000fe2000bf05270 */
[----:B----4-:R-:W-:Y:S10]  /*4320*/  @P2 BRA `(.L_x_85) ;  /* 0x00000000000c2947 */ /* 0x010ff40003800000 */
[----:B-1----:R-:W-:Y:S04]  /*4330*/  SHF.L.U32 R2, R8, 0x1f, RZ ;  /* 0x0000001f08027819 */ /* 0x002fe800000006ff */
[----:B------:R-:W1:Y:S02]  /*4340*/  SYNCS.PHASECHK.TRANS64.TRYWAIT P0, [UR8], R2 ;  /* 0x00000002ff0075a7 */ /* 0x000e640008001108 */
[----:B-1----:R-:W-:Y:S05]  /*4350*/  @!P0 BRA `(.L_x_86) ;  /* 0x00000064000c8947 */ /* 0x002fea0003800000 */
.L_x_85:
[----:B------:R-:W-:Y:S01]  /*4360*/  UISETP.NE.AND UP1, UPT, UR18, 0x1, UPT ;  /* 0x000000011200788c */ /* 0x000fe2000bf25270 */
[----:B------:R-:W-:Y:S01]  /*4370*/  PLOP3.LUT P2, PT, PT, PT, PT, 0x80, 0x8 ;  /* 0x000000000008781c */ /* 0x000fe20003f4f070 */
[----:B------:R-:W-:Y:S02]  /*4380*/  UIADD3 UR21, UPT, UPT, UR17, 0x1, URZ ;  /* 0x0000000111157890 */ /* 0x000fe4000fffe0ff */
[----:B------:R-:W-:Y:S02]  /*4390*/  ULEA UR30, UR17, UR15, 0x5 ;  /* 0x0000000f111e7291 */ /* 0x000fe4000f8e28ff */
[----:B------:R-:W-:Y:S01]  /*43a0*/  UISETP.NE.AND UP2, UPT, UR21, 0x15, UPT ;  /* 0x000000151500788c */ /* 0x000fe2000bf45270 */
[----:B------:R-:W-:Y:S01]  /*43b0*/  PLOP3.LUT P0, PT, PT, PT, UP1, 0x80, 0x8 ;  /* 0x000000000008781c */ /* 0x000fe20003f0f018 */
[----:B------:R-:W-:Y:S02]  /*43c0*/  ULEA UR28, UR17, UR16, 0x5 ;  /* 0x00000010111c7291 */ /* 0x000fe4000f8e28ff */
[----:B------:R-:W-:Y:S02]  /*43d0*/  USEL UR27, URZ, 0x1, UP2 ;  /* 0x00000001ff1b7887 */ /* 0x000fe40009000000 */
[----:B------:R-:W-:Y:S02]  /*43e0*/  USEL UR21, UR21, URZ, UP2 ;  /* 0x000000ff15157287 */ /* 0x000fe40009000000 */
[----:B------:R-:W-:Y:S02]  /*43f0*/  ULEA UR32, UR17, UR13, 0x8 ;  /* 0x0000000d11207291 */ /* 0x000fe4000f8e40ff */
[----:B------:R-:W-:Y:S01]  /*4400*/  @UP1 ULEA UR26, UR21, UR7, 0x3 ;  /* 0x00000007151a1291 */ /* 0x000fe2000f8e18ff */
[----:B------:R-:W-:Y:S01]  /*4410*/  LOP3.LUT R8, R8, UR27, RZ, 0x3c, !PT ;  /* 0x0000001b08087c12 */ /* 0x000fe2000f8e3cff */
[----:B------:R-:W-:Y:S02]  /*4420*/  UISETP.NE.U32.AND UP1, UPT, UR20, URZ, UPT ;  /* 0x000000ff1400728c */ /* 0x000fe4000bf25070 */
[----:B------:R-:W-:Y:S01]  /*4430*/  UIADD3 UR8, UPT, UPT, UR8, 0xa8, URZ ;  /* 0x000000a808087890 */ /* 0x000fe2000fffe0ff */
[----:B-1----:R-:W-:Y:S01]  /*4440*/  @P0 SHF.L.U32 R0, R8, 0x1f, RZ ;  /* 0x0000001f08000819 */ /* 0x002fe200000006ff */
[----:B------:R-:W-:Y:S01]  /*4450*/  UMOV UR31, 0x4008 ;  /* 0x00004008001f7882 */ /* 0x000fe20000000000 */
[----:B------:R-:W-:Y:S01]  /*4460*/  UMOV UR29, 0x4008 ;  /* 0x00004008001d7882 */ /* 0x000fe20000000000 */
[----:B------:R-:W-:Y:S01]  /*4470*/  UMOV UR27, 0xc0004010 ;  /* 0xc0004010001b7882 */ /* 0x000fe20000000000 */
[----:B------:R3:W4:Y:S01]  /*4480*/  @P0 SYNCS.PHASECHK.TRANS64.TRYWAIT P2, [UR26], R0 ;  /* 0x00000000ff0005a7 */ /* 0x000722000804111a */
[----:B------:R-:W-:Y:S01]  /*4490*/  ULEA UR26, UR17, UR14, 0x8 ;  /* 0x0000000e111a7291 */ /* 0x000fe2000f8e40ff */
[----:B------:R3:W-:Y:S01]  /*44a0*/  UTCCP.T.S.4x32dp128bit tmem[UR23+0x100], gdesc[UR30] ;  /* 0x0001001e170079e7 */ /* 0x0007e20009100000 */
[----:B------:R-:W-:Y:S01]  /*44b0*/  UIADD3 UR18, UPT, UPT, UR18, -0x1, URZ ;  /* 0xffffffff12127890 */ /* 0x000fe2000fffe0ff */
[----:B------:R3:W-:Y:S01]  /*44c0*/  UTCCP.T.S.4x32dp128bit tmem[UR23+0x104], gdesc[UR28] ;  /* 0x0001041c170079e7 */ /* 0x0007e20009100000 */
[----:B------:R-:W-:Y:S01]  /*44d0*/  UMOV UR33, 0xc0004010 ;  /* 0xc000401000217882 */ /* 0x000fe20000000000 */
[----:B------:R-:W-:Y:S01]  /*44e0*/  UMOV UR20, 0x1 ;  /* 0x0000000100147882 */ /* 0x000fe20000000000 */
[----:B------:R-:W-:Y:S03]  /*44f0*/  UMOV UR17, UR21 ;  /* 0x0000001500117c82 */ /* 0x000fe60008000000 */
[----:B------:R3:W-:Y:S01]  /*4500*/  UTCOMMA.4X gdesc[UR32], gdesc[UR26], tmem[UR9], tmem[UR24], idesc[UR25], tmem[UR4], UP1 ;  /* 0x8004181a200075ea */ /* 0x0007e20008800009 */
[----:B------:R3:W-:Y:S01]  /*4510*/  UTCBAR.MULTICAST [UR8], URZ, UR11 ;  /* 0x000000ff080073e9 */ /* 0x0007e2000800080b */
[----:B------:R-:W-:Y:S05]  /*4520*/  BRA.U UP0, `(.L_x_87) ;  /* 0xfffffffd00707547 */ /* 0x000fea000b83ffff */
.L_x_84:
[----:B------:R-:W-:Y:S01]  /*4530*/  UIADD3 UR22, UPT, UPT, UR22, 0x1, URZ ;  /* 0x0000000116167890 */ /* 0x000fe2000fffe0ff */
[C---:B------:R-:W-:Y:S01]  /*4540*/  ISETP.NE.AND P0, PT, R10.reuse, 0x2, PT ;  /* 0x000000020a00780c */ /* 0x040fe20003f05270 */
[----:B------:R-:W-:Y:S02]  /*4550*/  UIADD3 UR10, UPT, UPT, UR10, 0x1c0, URZ ;  /* 0x000001c00a0a7890 */ /* 0x000fe4000fffe0ff */
[----:B------:R-:W-:Y:S01]  /*4560*/  UISETP.NE.AND UP0, UPT, UR22, 0x2, UPT ;  /* 0x000000021600788c */ /* 0x000fe2000bf05270 */
[----:B-1-3--:R-:W-:Y:S02]  /*4570*/  SEL R0, RZ, 0x1, P0 ;  /* 0x00000001ff007807 */ /* 0x00afe40000000000 */
[----:B------:R-:W-:Y:S01]  /*4580*/  SEL R10, R10, RZ, P0 ;  /* 0x000000ff0a0a7207 */ /* 0x000fe20000000000 */
[----:B------:R-:W-:Y:S01]  /*4590*/  USEL UR8, URZ, 0x1, UP0 ;  /* 0x00000001ff087887 */ /* 0x000fe20008000000 */
[----:B------:R-:W-:Y:S01]  /*45a0*/  LOP3.LUT R9, R9, R0, RZ, 0x3c, !PT ;  /* 0x0000000009097212 */ /* 0x000fe200078e3cff */
[----:B------:R-:W-:Y:S01]  /*45b0*/  USEL UR22, UR22, URZ, UP0 ;  /* 0x000000ff16167287 */ /* 0x000fe20008000000 */
[----:B------:R1:W-:Y:S03]  /*45c0*/  UTCBAR [UR10], URZ ;  /* 0x000000ff0a0073e9 */ /* 0x0003e600080000ff */
[----:B------:R-:W-:Y:S01]  /*45d0*/  LOP3.LUT R11, R11, UR8, RZ, 0x3c, !PT ;  /* 0x000000080b0b7c12 */ /* 0x000fe2000f8e3cff */
[----:B------:R-:W-:Y:S07]  /*45e0*/  @P1 BRA `(.L_x_88) ;  /* 0xfffffff800c01947 */ /* 0x000fee000383ffff */
[----:B------:R-:W3:Y:S01]  /*45f0*/  S2UR UR4, SR_CgaCtaId ;  /* 0x00000000000479c3 */ /* 0x000ee20000008800 */
[----:B------:R-:W-:Y:S01]  /*4600*/  ELECT P0, URZ, PT ;  /* 0x0000000000ff782f */ /* 0x000fe20003800000 */
[----:B------:R-:W-:Y:S01]  /*4610*/  IMAD.MOV.U32 R0, RZ, RZ, 0x1 ;  /* 0x00000001ff007424 */ /* 0x000fe200078e00ff */
[----:B------:R-:W-:Y:S01]  /*4620*/  UIADD3 UR7, UPT, UPT, UR7, 0x1d0, URZ ;  /* 0x000001d007077890 */ /* 0x000fe2000fffe0ff */
[----:B------:R-:W-:Y:S01]  /*4630*/  SHF.L.U32 R2, R11, 0x1f, RZ ;  /* 0x0000001f0b027819 */ /* 0x000fe200000006ff */
[----:B------:R-:W-:-:S03]  /*4640*/  UMOV UR5, 0x40 ;  /* 0x0000004000057882 */ /* 0x000fc60000000000 */
[----:B------:R-:W-:Y:S01]  /*4650*/  UVIRTCOUNT.DEALLOC.SMPOOL 0x80 ;  /* 0x000000800000784c */ /* 0x000fe20000000000 */
[----:B---3--:R-:W-:Y:S02]  /*4660*/  ULEA UR4, UR4, UR5, 0x18 ;  /* 0x0000000504047291 */ /* 0x008fe4000f8ec0ff */
[----:B------:R-:W-:-:S07]  /*4670*/  ULEA UR5, UR22, UR7, 0x3 ;  /* 0x0000000716057291 */ /* 0x000fce000f8e18ff */
[----:B------:R3:W-:Y:S02]  /*4680*/  @P0 STS.U8 [UR4+0x1c], R0 ;  /* 0x00001c00ff000988 */ /* 0x0007e40008000004 */
[----:B------:R-:W2:Y:S02]  /*4690*/  SYNCS.PHASECHK.TRANS64.TRYWAIT P0, [UR5], R2 ;  /* 0x00000002ff0075a7 */ /* 0x000ea40008001105 */
[----:B--23--:R-:W-:Y:S05]  /*46a0*/  @!P0 BRA `(.L_x_89) ;  /* 0x0000006000508947 */ /* 0x00cfea0003800000 */
.L_x_212:
[----:B------:R-:W-:-:S04]  /*46b0*/  UIADD3 UR6, UPT, UPT, UR22, 0x1, URZ ;  /* 0x0000000116067890 */ /* 0x000fc8000fffe0ff */
[----:B------:R-:W-:-:S04]  /*46c0*/  UISETP.NE.AND UP0, UPT, UR6, 0x2, UPT ;  /* 0x000000020600788c */ /* 0x000fc8000bf05270 */
[----:B------:R-:W-:Y:S02]  /*46d0*/  USEL UR5, URZ, 0x1, UP0 ;  /* 0x00000001ff057887 */ /* 0x000fe40008000000 */
[----:B------:R-:W-:-:S04]  /*46e0*/  USEL UR6, UR6, URZ, UP0 ;  /* 0x000000ff06067287 */ /* 0x000fc80008000000 */
[----:B------:R-:W-:Y:S01]  /*46f0*/  ULEA UR6, UR6, UR7, 0x3 ;  /* 0x0000000706067291 */ /* 0x000fe2000f8e18ff */
[----:B--2---:R-:W-:-:S04]  /*4700*/  LOP3.LUT R2, R11, UR5, RZ, 0x3c, !PT ;  /* 0x000000050b027c12 */ /* 0x004fc8000f8e3cff */
[----:B------:R-:W-:-:S04]  /*4710*/  SHF.L.U32 R2, R2, 0x1f, RZ ;  /* 0x0000001f02027819 */ /* 0x000fc800000006ff */
[----:B------:R-:W2:Y:S02]  /*4720*/  SYNCS.PHASECHK.TRANS64.TRYWAIT P0, [UR6], R2 ;  /* 0x00000002ff0075a7 */ /* 0x000ea40008001106 */
[----:B--2---:R-:W-:Y:S05]  /*4730*/  @!P0 BRA `(.L_x_90) ;  /* 0x0000006000448947 */ /* 0x004fea0003800000 */
.L_x_214:
[----:B------:R-:W-:Y:S01]  /*4740*/  NOP ;  /* 0x0000000000007918 */ /* 0x000fe20000000000 */
[----:B--2---:R-:W2:Y:S01]  /*4750*/  LDS R0, [UR4+0x14] ;  /* 0x00001404ff007984 */ /* 0x004ea20008000800 */
[----:B------:R-:W-:Y:S01]  /*4760*/  ULOP3.LUT UR6, UR23, 0xffff, URZ, 0xc0, !UPT ;  /* 0x0000ffff17067892 */ /* 0x000fe2000f8ec0ff */
[----:B------:R-:W-:Y:S01]  /*4770*/  UMOV UR8, 0xffff ;  /* 0x0000ffff00087882 */ /* 0x000fe20000000000 */
[----:B------:R-:W-:Y:S02]  /*4780*/  UMOV UR5, 0x1 ;  /* 0x0000000100057882 */ /* 0x000fe40000000000 */
[----:B------:R-:W-:-:S04]  /*4790*/  USHF.R.U32.HI UR6, URZ, 0x5, UR6 ;  /* 0x00000005ff067899 */ /* 0x000fc80008011606 */
[----:B------:R-:W-:Y:S02]  /*47a0*/  USHF.L.U32 UR8, UR8, UR6, URZ ;  /* 0x0000000608087299 */ /* 0x000fe400080006ff */
[----:B------:R-:W-:-:S04]  /*47b0*/  USHF.L.U32 UR5, UR5, UR6, URZ ;  /* 0x0000000605057299 */ /* 0x000fc800080006ff */
[----:B--2---:R-:W-:-:S04]  /*47c0*/  LOP3.LUT R0, R0, UR8, RZ, 0xc0, !PT ;  /* 0x0000000800007c12 */ /* 0x004fc8000f8ec0ff */
[----:B------:R-:W-:-:S13]  /*47d0*/  ISETP.NE.AND P0, PT, R0, UR8, PT ;  /* 0x0000000800007c0c */ /* 0x000fda000bf05270 */
[----:B------:R-:W-:Y:S05]  /*47e0*/  @P0 BRA `(.L_x_91) ;  /* 0x0000000000580947 */ /* 0x000fea0003800000 */
[----:B------:R-:W2:Y:S02]  /*47f0*/  LDS R0, [UR4+0x18] ;  /* 0x00001804ff007984 */ /* 0x000ea40008000800 */
[----:B--2---:R-:W-:-:S04]  /*4800*/  LOP3.LUT R0, R0, UR5, RZ, 0xc0, !PT ;  /* 0x0000000500007c12 */ /* 0x004fc8000f8ec0ff */
[----:B------:R-:W-:-:S13]  /*4810*/  ISETP.NE.AND P0, PT, R0, UR5, PT ;  /* 0x0000000500007c0c */ /* 0x000fda000bf05270 */
[----:B------:R-:W-:Y:S05]  /*4820*/  @P0 BRA `(.L_x_92) ;  /* 0x00000000003c0947 */ /* 0x000fea0003800000 */
[----:B------:R-:W2:Y:S01]  /*4830*/  S2R R2, SR_LANEID ;  /* 0x0000000000027919 */ /* 0x000ea20000000000 */
[----:B------:R-:W-:Y:S01]  /*4840*/  ULOP3.LUT UR8, URZ, UR8, URZ, 0x33, !UPT ;  /* 0x00000008ff087292 */ /* 0x000fe2000f8e33ff */
[----:B------:R-:W-:Y:S02]  /*4850*/  VOTEU.ANY UR7, UPT, PT ;  /* 0x0000000000077886 */ /* 0x000fe400038e0100 */
[----:B------:R-:W-:-:S03]  /*4860*/  UFLO.U32 UR7, UR7 ;  /* 0x00000007000772bd */ /* 0x000fc600080e0000 */
[----:B------:R-:W-:-:S04]  /*4870*/  IMAD.U32 R0, RZ, RZ, UR8 ;  /* 0x00000008ff007e24 */ /* 0x000fc8000f8e00ff */
[----:B------:R3:W1:Y:S02]  /*4880*/  REDUX UR6, R0 ;  /* 0x00000000000673c4 */ /* 0x0006640000000000 */
[----:B------:R1:W-:Y:S01]  /*4890*/  UTCATOMSWS.AND URZ, UR8 ;  /* 0x0000000800ff79e3 */ /* 0x0003e20008000000 */
[----:B--2---:R-:W-:Y:S02]  /*48a0*/  ISETP.EQ.U32.AND P0, PT, R2, UR7, PT ;  /* 0x0000000702007c0c */ /* 0x004fe4000bf02070 */
[----:B---3--:R-:W-:Y:S02]  /*48b0*/  LOP3.LUT R0, RZ, UR5, RZ, 0x33, !PT ;  /* 0x00000005ff007c12 */ /* 0x008fe4000f8e33ff */
[----:B-1----:R-:W-:Y:S02]  /*48c0*/  MOV R2, UR6 ;  /* 0x0000000600027c02 */ /* 0x002fe40008000f00 */
[----:B------:R-:W1:Y:S07]  /*48d0*/  REDUX UR5, R0 ;  /* 0x00000000000573c4 */ /* 0x000e6e0000000000 */
[----:B------:R2:W-:Y:S01]  /*48e0*/  @P0 ATOMS.AND RZ, [UR4+0x14], R2 ;  /* 0x00001402ffff098c */ /* 0x0005e2000a800004 */
[----:B-1----:R-:W-:-:S05]  /*48f0*/  IMAD.U32 R0, RZ, RZ, UR5 ;  /* 0x00000005ff007e24 */ /* 0x002fca000f8e00ff */
[----:B------:R2:W-:Y:S01]  /*4900*/  @P0 ATOMS.AND RZ, [UR4+0x18], R0 ;  /* 0x00001800ffff098c */ /* 0x0005e2000a800004 */
[----:B------:R-:W-:Y:S05]  /*4910*/  BRA `(.L_x_93) ;  /* 0x0000000000147947 */ /* 0x000fea0003800000 */
.L_x_92:
[----:B------:R-:W-:Y:S02]  /*4920*/  MOV R2, 0x4940 ;  /* 0x0000494000027802 */ /* 0x000fe40000000f00 */
[----:B-1--45:R-:W-:Y:S05]  /*4930*/  CALL.REL.NOINC `($__internal_0_$__cuda_sm10x_tcgen05_guardrail_trap_col_being_dealloced_not_returned_by_alloc) ;  /* 0x00000064002c7944 */ /* 0x032fea0003c00000 */
[----:B------:R-:W-:Y:S05]  /*4940*/  BRA `(.L_x_93) ;  /* 0x0000000000087947 */ /* 0x000fea0003800000 */
.L_x_91:
[----:B------:R-:W-:Y:S02]  /*4950*/  MOV R2, 0x4970 ;  /* 0x0000497000027802 */ /* 0x000fe40000000f00 */
[----:B-1--45:R-:W-:Y:S05]  /*4960*/  CALL.REL.NOINC `($__internal_2_$__cuda_sm10x_tcgen05_guardrail_trap_unallocated_columns_being_dealloced) ;  /* 0x0000006400387944 */ /* 0x032fea0003c00000 */
.L_x_93:
[----:B------:R-:W-:Y:S01]  /*4970*/  NOP ;  /* 0x0000000000007918 */ /* 0x000fe20000000000 */
[----:B------:R-:W-:Y:S05]  /*4980*/  EXIT ;  /* 0x000000000000794d */ /* 0x000fea0003800000 */
.L_x_77:
[----:B------:R-:W-:-:S09]  /*4990*/  UISETP.NE.OR UP5, UPT, UR10, 0x3, !UP5 ;  /* 0x000000030a00788c */ /* 0x000fd2000efa5670 */
[----:B------:R-:W-:Y:S05]  /*49a0*/  BRA.U UP5, `(.L_x_94) ;  /* 0x0000000d05f87547 */ /* 0x000fea000b800000 */
[----:B------:R-:W1:Y:S01]  /*49b0*/  LDC R0, c[0x0][0xf30] ;  /* 0x0003cc00ff007b82 */ /* 0x000e620000000800 */
[----:B------:R-:W-:Y:S01]  /*49c0*/  UMOV UR4, 0x400 ;  /* 0x0000040000047882 */ /* 0x000fe20000000000 */
[----:B------:R-:W-:Y:S01]  /*49d0*/  IMAD.MOV.U32 R32, RZ, RZ, 0x1 ;  /* 0x00000001ff207424 */ /* 0x000fe200078e00ff */
[----:B------:R-:W-:Y:S01]  /*49e0*/  ULEA UR4, UR45, UR4, 0x18 ;  /* 0x000000042d047291 */ /* 0x000fe2000f8ec0ff */
[----:B------:R-:W-:Y:S01]  /*49f0*/  CS2R R30, SRZ ;  /* 0x00000000001e7805 */ /* 0x000fe2000001ff00 */
[----:B------:R-:W-:Y:S01]  /*4a00*/  IMAD.MOV.U32 R27, RZ, RZ, 0x2000 ;  /* 0x00002000ff1b7424 */ /* 0x000fe200078e00ff */
[----:B------:R-:W-:Y:S02]  /*4a10*/  UPLOP3.LUT UP0, UPT, UPT, UPT, UPT, 0x40, 0x4 ;  /* 0x000000000004789c */ /* 0x000fe40003f0e870 */
[----:B------:R-:W3:Y:S01]  /*4a20*/  LDC R26, c[0x0][0x370] ;  /* 0x0000dc00ff1a7b82 */ /* 0x000ee20000000800 */
[----:B------:R-:W-:Y:S02]  /*4a30*/  UIADD3 UR5, UPT, UPT, UR4, 0x168, URZ ;  /* 0x0000016804057890 */ /* 0x000fe4000fffe0ff */
[----:B------:R-:W-:-:S02]  /*4a40*/  UIADD3 UR33, UPT, UPT, UR4, 0x150, URZ ;  /* 0x0000015004217890 */ /* 0x000fc4000fffe0ff */
[----:B------:R-:W-:Y:S02]  /*4a50*/  UIADD3 UR25, UPT, UPT, UR4, 0x158, URZ ;  /* 0x0000015804197890 */ /* 0x000fe4000fffe0ff */
[----:B------:R-:W-:Y:S01]  /*4a60*/  UIADD3 UR9, UPT, UPT, UR4, 0x160, URZ ;  /* 0x0000016004097890 */ /* 0x000fe2000fffe0ff */
[----:B------:R-:W4:Y:S01]  /*4a70*/  LDC R3, c[0x0][0xf0c] ;  /* 0x0003c300ff037b82 */ /* 0x000f220000000800 */
[----:B------:R-:W-:-:S07]  /*4a80*/  UPRMT UR5, UR45, 0x654, UR5 ;  /* 0x000006542d057896 */ /* 0x000fce0008000005 */
[----:B------:R-:W2:Y:S01]  /*4a90*/  LDC R24, c[0x0][0xf20] ;  /* 0x0003c800ff187b82 */ /* 0x000ea20000000800 */
[----:B-1----:R-:W-:-:S07]  /*4aa0*/  ISETP.NE.AND P1, PT, R0, 0x1, PT ;  /* 0x000000010000780c */ /* 0x002fce0003f25270 */
[----:B------:R-:W1:Y:S08]  /*4ab0*/  LDC.64 R34, c[0x0][0x348] ;  /* 0x0000d200ff227b82 */ /* 0x000e700000000a00 */
[----:B------:R-:W1:Y:S08]  /*4ac0*/  LDC.64 R14, c[0x0][0xc88] ;  /* 0x00032200ff0e7b82 */ /* 0x000e700000000a00 */
[----:B------:R-:W1:Y:S08]  /*4ad0*/  LDC.64 R18, c[0x0][0xf10] ;  /* 0x0003c400ff127b82 */ /* 0x000e700000000a00 */
[----:B------:R-:W1:Y:S08]  /*4ae0*/  LDC.64 R6, c[0x0][0xf18] ;  /* 0x0003c600ff067b82 */ /* 0x000e700000000a00 */
[----:B------:R-:W1:Y:S08]  /*4af0*/  LDC.64 R4, c[0x0][0xf28] ;  /* 0x0003ca00ff047b82 */ /* 0x000e700000000a00 */
[----:B------:R-:W1:Y:S08]  /*4b00*/  LDC.64 R16, c[0x0][0xc90] ;  /* 0x00032400ff107b82 */ /* 0x000e700000000a00 */
[----:B--234-:R-:W1:Y:S02]  /*4b10*/  LDC R25, c[0x0][0x374] ;  /* 0x0000dd00ff197b82 */ /* 0x01ce640000000800 */
.L_x_105:
[C---:B------:R-:W-:Y:S02]  /*4b20*/  LEA R0, R31.reuse, UR4, 0x3 ;  /* 0x000000041f007c11 */ /* 0x040fe4000f8e18ff */
[----:B------:R-:W-:Y:S02]  /*4b30*/  SHF.L.U32 R2, R30, 0x1f, RZ ;  /* 0x0000001f1e027819 */ /* 0x000fe400000006ff */
[----:B------:R-:W-:Y:S02]  /*4b40*/  LEA R20, R31, UR4, 0x4 ;  /* 0x000000041f147c11 */ /* 0x000fe4000f8e20ff */
[----:B--2---:R-:W2:Y:S02]  /*4b50*/  SYNCS.PHASECHK.TRANS64.TRYWAIT P0, [R0+URZ+0x1a0], R2 ;  /* 0x0001a002000075a7 */ /* 0x004ea400080011ff */
[----:B--2---:R-:W-:Y:S05]  /*4b60*/  @!P0 BRA `(.L_x_95) ;  /* 0x0000005c00508947 */ /* 0x004fea0003800000 */
.L_x_215:
[----:B------:R-:W-:Y:S01]  /*4b70*/  ISETP.GE.AND P0, PT, R40, 0x1, PT ;  /* 0x000000012800780c */ /* 0x000fe20003f06270 */
[----:B------:R-:W3:Y:S01]  /*4b80*/  LDS.128 R20, [R20+0x210] ;  /* 0x0002100014147984 */ /* 0x000ee20000000c00 */
[----:B-1----:R-:W-:Y:S01]  /*4b90*/  ISETP.NE.U32.AND P5, PT, R16, RZ, PT ;  /* 0x000000ff1000720c */ /* 0x002fe20003fa5070 */
[----:B--2---:R-:W-:Y:S01]  /*4ba0*/  VIADD R0, R0, 0x1b0 ;  /* 0x000001b000007836 */ /* 0x004fe20000000000 */
[----:B------:R-:W-:Y:S01]  /*4bb0*/  ISETP.NE.U32.AND P4, PT, R16, RZ, PT ;  /* 0x000000ff1000720c */ /* 0x000fe20003f85070 */
[----:B------:R-:W-:Y:S01]  /*4bc0*/  USHF.L.U32 UR35, UR27, 0x7, URZ ;  /* 0x000000071b237899 */ /* 0x000fe200080006ff */
[C---:B------:R-:W-:Y:S01]  /*4bd0*/  ISETP.NE.AND.EX P5, PT, R17.reuse, RZ, PT, P5 ;  /* 0x000000ff1100720c */ /* 0x040fe20003fa5350 */
[----:B------:R-:W-:Y:S01]  /*4be0*/  USHF.L.U32 UR34, UR11, 0x7, URZ ;  /* 0x000000070b227899 */ /* 0x000fe200080006ff */
[----:B------:R-:W-:Y:S01]  /*4bf0*/  PRMT R0, RZ, 0x654, R0 ;  /* 0x00000654ff007816 */ /* 0x000fe20000000000 */
[----:B------:R-:W-:Y:S01]  /*4c00*/  @!PT LDS RZ, [RZ] ;  /* 0x00000000fffff984 */ /* 0x000fe20000000800 */
[----:B------:R-:W-:Y:S01]  /*4c10*/  @!PT LDS RZ, [RZ] ;  /* 0x00000000fffff984 */ /* 0x000fe20000000800 */
[----:B------:R-:W-:Y:S01]  /*4c20*/  @!PT LDS RZ, [RZ] ;  /* 0x00000000fffff984 */ /* 0x000fe20000000800 */
[----:B------:R-:W-:Y:S01]  /*4c30*/  @!PT LDS RZ, [RZ] ;  /* 0x00000000fffff984 */ /* 0x000fe20000000800 */
[----:B------:R1:W-:Y:S06]  /*4c40*/  MEMBAR.ALL.CTA ;  /* 0x0000000000007992 */ /* 0x0003ec0000008000 */
[----:B-1----:R-:W1:Y:S01]  /*4c50*/  FENCE.VIEW.ASYNC.S ;  /* 0x00000000000073c6 */ /* 0x002e620000000000 */
[----:B------:R-:W-:Y:S02]  /*4c60*/  ISETP.NE.AND.EX P4, PT, R17, RZ, PT, P4 ;  /* 0x000000ff1100720c */ /* 0x000fe40003f85340 */
[----:B------:R-:W-:Y:S01]  /*4c70*/  SHF.L.U32 R28, R32, 0x1f, RZ ;  /* 0x0000001f201c7819 */ /* 0x000fe200000006ff */
[----:B-1----:R1:W-:Y:S01]  /*4c80*/  SYNCS.ARRIVE.TRANS64.RED.A1T0 RZ, [R0+URZ], RZ ;  /* 0x000000ff00ff79a7 */ /* 0x0023e200081004ff */
[----:B---3--:R-:W-:Y:S11]  /*4c90*/  LOP3.LUT P3, RZ, R22, 0x1, RZ, 0xc0, !PT ;  /* 0x0000000116ff7812 */ /* 0x008ff6000786c0ff */
[----:B------:R-:W-:Y:S02]  /*4ca0*/  @!UPT UIADD3 URZ, UPT, UPT, URZ, URZ, URZ ;  /* 0x000000fffffff290 */ /* 0x000fe4000fffe0ff */
[----:B------:R-:W-:Y:S02]  /*4cb0*/  @P3 MOV R11, R20 ;  /* 0x00000014000b3202 */ /* 0x000fe40000000f00 */
[----:B------:R-:W-:Y:S01]  /*4cc0*/  @P3 LOP3.LUT R10, R21, 0xffff, RZ, 0xc0, !PT ;  /* 0x0000ffff150a3812 */ /* 0x000fe200078ec0ff */
[----:B-1----:R-:W-:Y:S06]  /*4cd0*/  @!P0 BRA `(.L_x_96) ;  /* 0x0000000000a48947 */ /* 0x002fec0003800000 */
[-C--:B------:R-:W-:Y:S01]  /*4ce0*/  IMAD.HI.U32 R0, R25, R7.reuse, RZ ;  /* 0x0000000719007227 */ /* 0x080fe200078e00ff */
[----:B------:R-:W-:Y:S02]  /*4cf0*/  ISETP.NE.AND P0, PT, R6, 0x1, PT ;  /* 0x000000010600780c */ /* 0x000fe40003f05270 */
[----:B------:R-:W-:Y:S01]  /*4d00*/  ISETP.NE.AND P2, PT, R40, 0x1, PT ;  /* 0x000000012800780c */ /* 0x000fe20003f45270 */
[----:B------:R-:W-:Y:S01]  /*4d10*/  IMAD.HI.U32 R9, R26, R18, RZ ;  /* 0x000000121a097227 */ /* 0x000fe200078e00ff */
[----:B------:R-:W-:Y:S02]  /*4d20*/  SHF.R.U32.HI R0, RZ, R24, R0 ;  /* 0x00000018ff007219 */ /* 0x000fe40000011600 */
[----:B------:R-:W-:Y:S01]  /*4d30*/  ISETP.NE.AND P6, PT, R3, 0x1, PT ;  /* 0x000000010300780c */ /* 0x000fe20003fc5270 */
[----:B------:R-:W-:Y:S01]  /*4d40*/  IMAD.HI.U32 R13, R10, R7, RZ ;  /* 0x000000070a0d7227 */ /* 0x000fe200078e00ff */
[----:B------:R-:W-:Y:S02]  /*4d50*/  SHF.R.U32.HI R9, RZ, R19, R9 ;  /* 0x00000013ff097219 */ /* 0x000fe40000011609 */
[----:B------:R-:W-:Y:S01]  /*4d60*/  SEL R0, R25, R0, !P0 ;  /* 0x0000000019007207 */ /* 0x000fe20004000000 */
[----:B------:R-:W-:Y:S01]  /*4d70*/  IMAD.HI.U32 R12, R11, R18, RZ ;  /* 0x000000120b0c7227 */ /* 0x000fe200078e00ff */
[----:B------:R-:W-:Y:S03]  /*4d80*/  SEL R9, R26, R9, !P6 ;  /* 0x000000091a097207 */ /* 0x000fe60007000000 */
[-C--:B------:R-:W-:Y:S01]  /*4d90*/  IMAD.HI.U32 R8, R0, R4.reuse, RZ ;  /* 0x0000000400087227 */ /* 0x080fe200078e00ff */
[----:B------:R-:W-:Y:S03]  /*4da0*/  SHF.R.U32.HI R12, RZ, R19, R12 ;  /* 0x00000013ff0c7219 */ /* 0x000fe6000001160c */
[----:B------:R-:W-:Y:S01]  /*4db0*/  IMAD.HI.U32 R2, R9, R4, RZ ;  /* 0x0000000409027227 */ /* 0x000fe200078e00ff */
[-C--:B------:R-:W-:Y:S02]  /*4dc0*/  @P2 SHF.R.U32.HI R0, RZ, R5.reuse, R8 ;  /* 0x00000005ff002219 */ /* 0x080fe40000011608 */
[----:B------:R-:W-:Y:S02]  /*4dd0*/  SHF.R.U32.HI R8, RZ, R24, R13 ;  /* 0x00000018ff087219 */ /* 0x000fe4000001160d */
[----:B------:R-:W-:Y:S01]  /*4de0*/  @P2 SHF.R.U32.HI R9, RZ, R5, R2 ;  /* 0x00000005ff092219 */ /* 0x000fe20000011602 */
[----:B------:R-:W-:Y:S01]  /*4df0*/  IMAD R0, R40, R0, RZ ;  /* 0x0000000028007224 */ /* 0x000fe200078e02ff */
[----:B------:R-:W-:Y:S02]  /*4e00*/  SEL R8, R10, R8, !P0 ;  /* 0x000000080a087207 */ /* 0x000fe40004000000 */
[----:B------:R-:W-:Y:S01]  /*4e10*/  SEL R2, R11, R12, !P6 ;  /* 0x0000000c0b027207 */ /* 0x000fe20007000000 */
[----:B------:R-:W-:Y:S01]  /*4e20*/  IMAD R12, R40, R9, RZ ;  /* 0x00000009280c7224 */ /* 0x000fe200078e02ff */
[C---:B------:R-:W-:Y:S01]  /*4e30*/  ISETP.GE.AND P0, PT, R8.reuse, R0, PT ;  /* 0x000000000800720c */ /* 0x040fe20003f06270 */
[----:B------:R-:W-:Y:S03]  /*4e40*/  IMAD.HI.U32 R0, R8, R4, RZ ;  /* 0x0000000408007227 */ /* 0x000fe600078e00ff */
[----:B------:R-:W-:Y:S02]  /*4e50*/  ISETP.GE.OR P0, PT, R2, R12, P0 ;  /* 0x0000000c0200720c */ /* 0x000fe40000706670 */
[-C--:B------:R-:W-:Y:S04]  /*4e60*/  SHF.R.U32.HI R0, RZ, R5.reuse, R0 ;  /* 0x00000005ff007219 */ /* 0x080fe80000011600 */
[----:B------:R-:W-:Y:S05]  /*4e70*/  SEL R13, R8, R0, !P2 ;  /* 0x00000000080d7207 */ /* 0x000fea0005000000 */
[----:B------:R-:W-:Y:S02]  /*4e80*/  IMAD.MOV R12, RZ, RZ, -R13 ;  /* 0x000000ffff0c7224 */ /* 0x000fe400078e0a0d */
[----:B------:R-:W-:Y:S04]  /*4e90*/  @!P0 IMAD.HI.U32 R0, R2, R4, RZ ;  /* 0x0000000402008227 */ /* 0x000fe800078e00ff */
[----:B------:R-:W-:Y:S01]  /*4ea0*/  IMAD R12, R40, R12, R8 ;  /* 0x0000000c280c7224 */ /* 0x000fe200078e0208 */
[----:B------:R-:W-:Y:S04]  /*4eb0*/  @!P0 SHF.R.U32.HI R0, RZ, R5, R0 ;  /* 0x00000005ff008219 */ /* 0x000fe80000011600 */
[----:B------:R-:W-:Y:S04]  /*4ec0*/  @!P0 SEL R0, R2, R0, !P2 ;  /* 0x0000000002008207 */ /* 0x000fe80005000000 */
[----:B------:R-:W-:Y:S01]  /*4ed0*/  @!P0 IADD3 R13, PT, PT, R13, -R0, RZ ;  /* 0x800000000d0d8210 */ /* 0x000fe20007ffe0ff */
[----:B------:R-:W-:Y:S01]  /*4ee0*/  @!P0 IMAD R0, R9, R12, R0 ;  /* 0x0000000c09008224 */ /* 0x000fe200078e0200 */
[----:B------:R-:W-:Y:S01]  /*4ef0*/  IADD3 R9, PT, PT, -R8, RZ, RZ ;  /* 0x000000ff08097210 */ /* 0x000fe20007ffe1ff */
[--C-:B------:R-:W-:Y:S02]  /*4f00*/  IMAD.MOV R12, RZ, RZ, -R2.reuse ;  /* 0x000000ffff0c7224 */ /* 0x100fe400078e0a02 */
[----:B------:R-:W-:Y:S02]  /*4f10*/  @!P0 IMAD R8, R13, R40, R2 ;  /* 0x000000280d088224 */ /* 0x000fe400078e0202 */
[----:B------:R-:W-:Y:S02]  /*4f20*/  @!P0 IMAD.MOV.U32 R2, RZ, RZ, R0 ;  /* 0x000000ffff028224 */ /* 0x000fe400078e0000 */
[----:B------:R-:W-:Y:S02]  /*4f30*/  IMAD R11, R3, R12, R11 ;  /* 0x0000000c030b7224 */ /* 0x000fe400078e020b */
[----:B------:R-:W-:Y:S02]  /*4f40*/  IMAD R10, R6, R9, R10 ;  /* 0x00000009060a7224 */ /* 0x000fe400078e020a */
[----:B------:R-:W-:Y:S02]  /*4f50*/  IMAD R11, R2, R3, R11 ;  /* 0x00000003020b7224 */ /* 0x000fe400078e020b */
[----:B------:R-:W-:Y:S02]  /*4f60*/  IMAD R10, R8, R6, R10 ;  /* 0x00000006080a7224 */ /* 0x000fe400078e020a */
.L_x_96:
[----:B------:R-:W-:Y:S05]  /*4f70*/  BRA.U UP0, `(.L_x_97) ;  /* 0x0000000100107547 */ /* 0x000fea000b800000 */
[----:B------:R-:W-:Y:S04]  /*4f80*/  MOV R2, UR21 ;  /* 0x0000001500027c02 */ /* 0x000fe80008000f00 */
[----:B------:R-:W-:Y:S04]  /*4f90*/  SHF.L.U32 R2, R2, 0x1f, RZ ;  /* 0x0000001f02027819 */ /* 0x000fe800000006ff */
[----:B------:R-:W1:Y:S02]  /*4fa0*/  SYNCS.PHASECHK.TRANS64.TRYWAIT P0, [UR4+0x198], R2 ;  /* 0x00019802ff0075a7 */ /* 0x000e640008001104 */
[----:B-1----:R-:W-:Y:S05]  /*4fb0*/  @!P0 BRA `(.L_x_98) ;  /* 0x0000005800508947 */ /* 0x002fea0003800000 */
.L_x_97:
[----:B------:R-:W-:Y:S05]  /*4fc0*/  @!P5 BRA `(.L_x_99) ;  /* 0x00000000002cd947 */ /* 0x000fea0003800000 */
[----:B------:R-:W-:Y:S01]  /*4fd0*/  ISETP.NE.U32.AND P0, PT, R14, RZ, PT ;  /* 0x000000ff0e00720c */ /* 0x000fe20003f05070 */
[----:B------:R-:W-:Y:S03]  /*4fe0*/  IMAD.MOV.U32 R88, RZ, RZ, 0x1 ;  /* 0x00000001ff587424 */ /* 0x000fe600078e00ff */
[----:B------:R-:W-:Y:S11]  /*4ff0*/  ISETP.NE.AND.EX P0, PT, R15, RZ, PT, P0 ;  /* 0x000000ff0f00720c */ /* 0x000ff60003f05300 */
[----:B------:R-:W-:Y:S02]  /*5000*/  @!UPT UIADD3 URZ, UPT, UPT, URZ, URZ, URZ ;  /* 0x000000fffffff290 */ /* 0x000fe4000fffe0ff */
[----:B------:R-:W2:Y:S01]  /*5010*/  @P0 LDC.64 R8, c[0x0][0xc88] ;  /* 0x00032200ff080b82 */ /* 0x000ea20000000a00 */
[----:B-1----:R-:W-:Y:S04]  /*5020*/  @P0 IMAD R0, R16, UR44, RZ ;  /* 0x0000002c10000c24 */ /* 0x002fe8000f8e02ff */
[----:B--2---:R-:W-:Y:S04]  /*5030*/  @P0 IMAD.WIDE R8, R0, 0x4, R8 ;  /* 0x0000000400080825 */ /* 0x004fe800078e0208 */
[----:B------:R-:W-:Y:S01]  /*5040*/  HFMA2 R0, -RZ, RZ, 0, 5.9604644775390625e-08 ;  /* 0x00000001ff007431 */ /* 0x000fe200000001ff */
[----:B-----5:R2:W5:Y:S04]  /*5050*/  @P0 LDG.E R49, desc[UR46][R8.64] ;  /* 0x0000002e08310981 */ /* 0x020568000c1e1900 */
[----:B------:R-:W-:Y:S01]  /*5060*/  @!P0 PRMT R88, R0, 0x7610, R88 ;  /* 0x0000761000588816 */ /* 0x000fe20000000058 */
[----:B--2---:R-:W3:Y:S06]  /*5070*/  @!P0 LDC R49, c[0x0][0xc80] ;  /* 0x00032000ff318b82 */ /* 0x004eec0000000800 */
.L_x_99:
[----:B---3-5:R-:W-:Y:S01]  /*5080*/  @!P4 FSETP.EQ.AND P0, PT, R49, RZ, PT ;  /* 0x000000ff3100c20b */ /* 0x028fe20003f02000 */
[----:B------:R-:W-:Y:S01]  /*5090*/  @!UPT UIADD3 URZ, UPT, UPT, URZ, URZ, URZ ;  /* 0x000000fffffff290 */ /* 0x000fe2000fffe0ff */
[----:B------:R-:W-:Y:S11]  /*50a0*/  @!P4 BRA `(.L_x_100) ;  /* 0x000000000018c947 */ /* 0x000ff60003800000 */
[----:B------:R-:W-:Y:S02]  /*50b0*/  LOP3.LUT P2, RZ, R88, 0xff, RZ, 0xc0, !PT ;  /* 0x000000ff58ff7812 */ /* 0x000fe4000784c0ff */
[----:B------:R-:W-:Y:S04]  /*50c0*/  ISETP.NE.U32.AND P0, PT, R14, RZ, PT ;  /* 0x000000ff0e00720c */ /* 0x000fe80003f05070 */
[----:B------:R-:W-:Y:S04]  /*50d0*/  ISETP.NE.AND.EX P0, PT, R15, RZ, PT, P0 ;  /* 0x000000ff0f00720c */ /* 0x000fe80003f05300 */
[----:B------:R-:W-:Y:S03]  /*50e0*/  PLOP3.LUT P0, PT, P0, PT, PT, 0x8, 0x80 ;  /* 0x000000000080781c */ /* 0x000fe6000070e170 */
[----:B------:R-:W-:Y:S11]  /*50f0*/  @P2 FSETP.EQ.AND P0, PT, R49, RZ, PT ;  /* 0x000000ff3100220b */ /* 0x000ff60003f02000 */
[----:B------:R-:W-:Y:S02]  /*5100*/  @!UPT UIADD3 URZ, UPT, UPT, URZ, URZ, URZ ;  /* 0x000000fffffff290 */ /* 0x000fe4000fffe0ff */
.L_x_100:
[----:B------:R-:W2:Y:S01]  /*5110*/  SYNCS.PHASECHK.TRANS64.TRYWAIT P2, [UR4+0x170], R28 ;  /* 0x0001701cff0075a7 */ /* 0x000ea20008041104 */
[----:B------:R-:W-:Y:S04]  /*5120*/  ELECT P4, URZ, PT ;  /* 0x0000000000ff782f */ /* 0x000fe80003880000 */
[----:B------:R-:W-:Y:S11]  /*5130*/  PLOP3.LUT P4, PT, P0, P4, PT, 0xf2, 0x2f ;  /* 0x00000000002f781c */ /* 0x000ff60000789e72 */
[----:B------:R-:W-:Y:S02]  /*5140*/  @!UPT UIADD3 URZ, UPT, UPT, URZ, URZ, URZ ;  /* 0x000000fffffff290 */ /* 0x000fe4000fffe0ff */
[----:B------:R-:W-:Y:S05]  /*5150*/  @!P4 IADD3 R8, P0, PT, R34, 0x980, RZ ;  /* 0x000009802208c810 */ /* 0x000fea0007f1e0ff */
[----:B-1----:R-:W-:Y:S01]  /*5160*/  @!P4 IMAD.X R2, RZ, RZ, R35, P0 ;  /* 0x000000ffff02c224 */ /* 0x002fe200000e0623 */
[----:B--2---:R-:W-:Y:S07]  /*5170*/  @!P2 BRA `(.L_x_101) ;  /* 0x0000005400f8a947 */ /* 0x004fee0003800000 */
.L_x_218:
[----:B------:R-:W-:Y:S01]  /*5180*/  @!P4 R2UR UR6, R2 ;  /* 0x000000000206c2ca */ /* 0x000fe200000e0000 */
[----:B------:R-:W-:Y:S01]  /*5190*/  VOTEU.ALL UP0, P4 ;  /* 0x0000000000ff7886 */ /* 0x000fe20002000000 */
[----:B------:R-:W-:Y:S01]  /*51a0*/  @!P4 R2UR UR7, R8 ;  /* 0x000000000807c2ca */ /* 0x000fe200000e0000 */
[----:B-1----:R-:W-:Y:S01]  /*51b0*/  @!P4 IMAD.MOV.U32 R0, RZ, RZ, 0x2000 ;  /* 0x00002000ff00c424 */ /* 0x002fe200078e00ff */
[----:B------:R-:W-:Y:S01]  /*51c0*/  UMOV UR10, 0x0 ;  /* 0x00000000000a7882 */ /* 0x000fe20000000000 */
[----:B------:R-:W-:Y:S01]  /*51d0*/  UMOV UR11, 0x10000000 ;  /* 0x10000000000b7882 */ /* 0x000fe20000000000 */
[----:B------:R-:W-:Y:S01]  /*51e0*/  @!UP0 UIADD3 UR32, UPT, UPT, UR4, 0x400, URZ ;  /* 0x0000040004208890 */ /* 0x000fe2000fffe0ff */
[----:B------:R-:W-:Y:S01]  /*51f0*/  VOTEU.ALL UP0, P4 ;  /* 0x0000000000ff7886 */ /* 0x000fe20002000000 */
[----:B------:R-:W-:Y:S05]  /*5200*/  UMOV UR36, UR44 ;  /* 0x0000002c00247c82 */ /* 0x000fea0008000000 */
[----:B------:R-:W-:Y:S01]  /*5210*/  IMAD.U32 R9, RZ, RZ, UR6 ;  /* 0x00000006ff097e24 */ /* 0x000fe2000f8e00ff */
[----:B------:R-:W-:Y:S01]  /*5220*/  UPRMT UR6, UR45, 0x654, UR33 ;  /* 0x000006542d067896 */ /* 0x000fe20008000021 */
[----:B------:R-:W-:Y:S03]  /*5230*/  IMAD.U32 R8, RZ, RZ, UR7 ;  /* 0x00000007ff087e24 */ /* 0x000fe6000f8e00ff */
[----:B------:R-:W-:Y:S02]  /*5240*/  @!P4 R2UR UR13, R9 ;  /* 0x00000000090dc2ca */ /* 0x000fe400000e0000 */
[----:B------:R-:W-:Y:S02]  /*5250*/  @!P4 R2UR UR12, R8 ;  /* 0x00000000080cc2ca */ /* 0x000fe400000e0000 */
[----:B------:R-:W-:Y:S05]  /*5260*/  @!P4 IADD3 R8, P0, PT, R34, 0x980, RZ ;  /* 0x000009802208c810 */ /* 0x000fea0007f1e0ff */
[----:B------:R-:W-:Y:S06]  /*5270*/  @!P4 IMAD.X R2, RZ, RZ, R35, P0 ;  /* 0x000000ffff02c224 */ /* 0x000fec00000e0623 */
[----:B------:R1:W-:Y:S01]  /*5280*/  @!UP0 UTMALDG.3D [UR32], [UR12], desc[UR10] ;  /* 0x00000a200c0085b4 */ /* 0x0003e20008011000 */
[----:B------:R1:W-:Y:S01]  /*5290*/  @!P4 SYNCS.ARRIVE.TRANS64.RED.A0TR RZ, [UR4+0x150], R0 ;  /* 0x00015000ffffc9a7 */ /* 0x0003e20008300404 */
[----:B------:R-:W-:Y:S01]  /*52a0*/  SYNCS.ARRIVE.TRANS64.RED.A1T0 RZ, [UR6], RZ ;  /* 0x000000ffffff79a7 */ /* 0x000fe20008100406 */
[----:B------:R-:W2:Y:S02]  /*52b0*/  SYNCS.PHASECHK.TRANS64.TRYWAIT P2, [UR4+0x178], R28 ;  /* 0x0001781cff0075a7 */ /* 0x000ea40008041104 */
[----:B-12---:R-:W-:Y:S05]  /*52c0*/  @!P2 BRA `(.L_x_102) ;  /* 0x0000005400bca947 */ /* 0x006fea0003800000 */
.L_x_220:
[----:B------:R-:W-:Y:S01]  /*52d0*/  @!P4 R2UR UR6, R2 ;  /* 0x000000000206c2ca */ /* 0x000fe200000e0000 */
[----:B------:R-:W-:Y:S01]  /*52e0*/  VOTEU.ALL UP0, P4 ;  /* 0x0000000000ff7886 */ /* 0x000fe20002000000 */
[----:B------:R-:W-:Y:S01]  /*52f0*/  @!P4 R2UR UR7, R8 ;  /* 0x000000000807c2ca */ /* 0x000fe200000e0000 */
[----:B-1----:R-:W-:Y:S01]  /*5300*/  @!P4 IMAD.MOV.U32 R0, RZ, RZ, 0x2000 ;  /* 0x00002000ff00c424 */ /* 0x002fe200078e00ff */
[----:B------:R-:W-:Y:S01]  /*5310*/  UMOV UR10, 0x0 ;  /* 0x00000000000a7882 */ /* 0x000fe20000000000 */
[----:B------:R-:W-:Y:S01]  /*5320*/  UMOV UR11, 0x10000000 ;  /* 0x10000000000b7882 */ /* 0x000fe20000000000 */
[----:B------:R-:W-:Y:S02]  /*5330*/  @!UP0 UIADD3 UR26, UPT, UPT, UR34, 0x20, URZ ;  /* 0x00000020221a8890 */ /* 0x000fe4000fffe0ff */
[----:B------:R-:W-:Y:S01]  /*5340*/  @!UP0 UIADD3 UR24, UPT, UPT, UR4, 0x2400, URZ ;  /* 0x0000240004188890 */ /* 0x000fe2000fffe0ff */
[----:B------:R-:W-:Y:S01]  /*5350*/  VOTEU.ALL UP0, P4 ;  /* 0x0000000000ff7886 */ /* 0x000fe20002000000 */
[----:B------:R-:W-:Y:S01]  /*5360*/  UMOV UR27, UR35 ;  /* 0x00000023001b7c82 */ /* 0x000fe20008000000 */
[----:B------:R-:W-:Y:S02]  /*5370*/  UMOV UR28, UR44 ;  /* 0x0000002c001c7c82 */ /* 0x000fe40008000000 */
        /* <DEDUP_REMOVED lines=12> */
.L_x_222:
[----:B------:R-:W2:Y:S01]  /*5440*/  LDC.64 R12, c[0x0][0xf18] ;  /* 0x0003c600ff0c7b82 */ /* 0x000ea20000000a00 */
[----:B------:R-:W-:Y:S01]  /*5450*/  @!P4 R2UR UR6, R2 ;  /* 0x000000000206c2ca */ /* 0x000fe200000e0000 */
[----:B------:R-:W-:Y:S01]  /*5460*/  VOTEU.ALL UP0, P4 ;  /* 0x0000000000ff7886 */ /* 0x000fe20002000000 */
[----:B------:R-:W-:Y:S01]  /*5470*/  @!P4 R2UR UR7, R8 ;  /* 0x000000000807c2ca */ /* 0x000fe200000e0000 */
[----:B-1----:R-:W-:Y:S01]  /*5480*/  @!P4 IMAD.MOV.U32 R0, RZ, RZ, 0x2000 ;  /* 0x00002000ff00c424 */ /* 0x002fe200078e00ff */
[----:B------:R-:W-:Y:S03]  /*5490*/  UMOV UR14, 0x0 ;  /* 0x00000000000e7882 */ /* 0x000fe60000000000 */
[----:B------:R-:W1:Y:S01]  /*54a0*/  @!P1 LDC R2, c[0x0][0xf0c] ;  /* 0x0003c300ff029b82 */ /* 0x000e620000000800 */
[----:B------:R-:W-:Y:S01]  /*54b0*/  @!UP0 UIADD3 UR10, UPT, UPT, UR34, 0x40, URZ ;  /* 0x00000040220a8890 */ /* 0x000fe2000fffe0ff */
[----:B------:R-:W-:Y:S01]  /*54c0*/  @P3 SHF.R.U32.HI R29, RZ, 0x10, R21 ;  /* 0x00000010ff1d3819 */ /* 0x000fe20000011615 */
[----:B------:R-:W-:Y:S01]  /*54d0*/  @!UP0 UIADD3 UR8, UPT, UPT, UR4, 0x4400, URZ ;  /* 0x0000440004088890 */ /* 0x000fe2000fffe0ff */
[----:B------:R-:W-:Y:S01]  /*54e0*/  VIADD R31, R31, 0x1 ;  /* 0x000000011f1f7836 */ /* 0x000fe20000000000 */
[----:B------:R-:W-:Y:S01]  /*54f0*/  VOTEU.ALL UP0, P4 ;  /* 0x0000000000ff7886 */ /* 0x000fe20002000000 */
[----:B------:R-:W-:Y:S01]  /*5500*/  UMOV UR15, 0x10000000 ;  /* 0x10000000000f7882 */ /* 0x000fe20000000000 */
[----:B------:R-:W-:Y:S01]  /*5510*/  UMOV UR11, UR35 ;  /* 0x00000023000b7c82 */ /* 0x000fe20008000000 */
[----:B------:R-:W-:Y:S01]  /*5520*/  IMAD.U32 R9, RZ, RZ, UR6 ;  /* 0x00000006ff097e24 */ /* 0x000fe2000f8e00ff */
[----:B------:R-:W-:Y:S01]  /*5530*/  UMOV UR12, UR44 ;  /* 0x0000002c000c7c82 */ /* 0x000fe20008000000 */
[----:B------:R-:W-:Y:S01]  /*5540*/  IMAD.U32 R8, RZ, RZ, UR7 ;  /* 0x00000007ff087e24 */ /* 0x000fe2000f8e00ff */
[----:B------:R-:W-:Y:S02]  /*5550*/  UPRMT UR6, UR45, 0x654, UR9 ;  /* 0x000006542d067896 */ /* 0x000fe40008000009 */
[----:B------:R-:W-:Y:S02]  /*5560*/  @!P4 R2UR UR17, R9 ;  /* 0x000000000911c2ca */ /* 0x000fe400000e0000 */
[----:B------:R-:W-:Y:S02]  /*5570*/  @!P4 R2UR UR16, R8 ;  /* 0x000000000810c2ca */ /* 0x000fe400000e0000 */
[----:B------:R-:W3:Y:S11]  /*5580*/  LDC.64 R8, c[0x0][0xf10] ;  /* 0x0003c400ff087b82 */ /* 0x000ef60000000a00 */
[----:B------:R4:W-:Y:S01]  /*5590*/  @!UP0 UTMALDG.3D [UR8], [UR16], desc[UR14] ;  /* 0x00000e08100085b4 */ /* 0x0009e20008011000 */
[----:B------:R5:W-:Y:S01]  /*55a0*/  @!P4 SYNCS.ARRIVE.TRANS64.RED.A0TR RZ, [UR4+0x160], R0 ;  /* 0x00016000ffffc9a7 */ /* 0x000be20008300404 */
[C---:B---3--:R-:W-:Y:S01]  /*55b0*/  @!P1 IMAD.HI.U32 R8, R11.reuse, R8, RZ ;  /* 0x000000080b089227 */ /* 0x048fe200078e00ff */
[----:B--2---:R-:W-:Y:S02]  /*55c0*/  @!P1 ISETP.NE.AND P0, PT, R12, 0x1, PT ;  /* 0x000000010c00980c */ /* 0x004fe40003f05270 */
[----:B-1----:R-:W-:Y:S01]  /*55d0*/  @!P1 ISETP.NE.AND P2, PT, R2, 0x1, PT ;  /* 0x000000010200980c */ /* 0x002fe20003f45270 */
[----:B------:R-:W-:Y:S01]  /*55e0*/  SYNCS.ARRIVE.TRANS64.RED.A1T0 RZ, [UR6], RZ ;  /* 0x000000ffffff79a7 */ /* 0x000fe20008100406 */
[C---:B------:R-:W-:Y:S01]  /*55f0*/  @!P1 IMAD.HI.U32 R13, R10.reuse, R13, RZ ;  /* 0x0000000d0a0d9227 */ /* 0x040fe200078e00ff */
[----:B------:R-:W-:Y:S04]  /*5600*/  @!P1 SHF.R.U32.HI R8, RZ, R9, R8 ;  /* 0x00000009ff089219 */ /* 0x000fe80000011608 */
[----:B------:R-:W-:Y:S01]  /*5610*/  @!P1 SEL R8, R11, R8, !P2 ;  /* 0x000000080b089207 */ /* 0x000fe20005000000 */
[----:B------:R-:W1:Y:S01]  /*5620*/  SYNCS.PHASECHK.TRANS64.TRYWAIT P5, [UR4+0x188], R28 ;  /* 0x0001881cff0075a7 */ /* 0x000e6200080a1104 */
[----:B-----5:R-:W2:Y:S02]  /*5630*/  @!P1 LDC R0, c[0x0][0xf20] ;  /* 0x0003c800ff009b82 */ /* 0x020ea40000000800 */
[----:B--2---:R-:W-:Y:S04]  /*5640*/  @!P1 SHF.R.U32.HI R0, RZ, R0, R13 ;  /* 0x00000000ff009219 */ /* 0x004fe8000001160d */
[----:B------:R-:W-:Y:S05]  /*5650*/  @!P1 SEL R9, R10, R0, !P0 ;  /* 0x000000000a099207 */ /* 0x000fea0004000000 */
[----:B------:R-:W-:Y:S02]  /*5660*/  @!P1 IMAD.IADD R0, R9, 0x1, -R8 ;  /* 0x0000000109009824 */ /* 0x000fe400078e0a08 */
[----:B------:R-:W-:Y:S02]  /*5670*/  @!P1 IMAD.IADD R8, R8, 0x1, -R9 ;  /* 0x0000000108089824 */ /* 0x000fe400078e0a09 */
[----:B------:R-:W-:Y:S02]  /*5680*/  @!P1 IMAD R11, R0, R2, R11 ;  /* 0x00000002000b9224 */ /* 0x000fe400078e020b */
[----:B------:R-:W-:Y:S01]  /*5690*/  @!P1 IMAD R10, R8, R12, R10 ;  /* 0x0000000c080a9224 */ /* 0x000fe200078e020a */
[----:B-1--4-:R-:W-:Y:S06]  /*56a0*/  @!P5 BRA `(.L_x_104) ;  /* 0x0000005000f4d947 */ /* 0x012fec0003800000 */
.L_x_224:
[----:B------:R-:W-:Y:S01]  /*56b0*/  @!P4 IADD3 R2, P0, PT, R34, 0x980, RZ ;  /* 0x000009802202c810 */ /* 0x000fe20007f1e0ff */
[----:B------:R-:W-:Y:S01]  /*56c0*/  VOTEU.ALL UP0, P4 ;  /* 0x0000000000ff7886 */ /* 0x000fe20002000000 */
[----:B------:R-:W-:Y:S01]  /*56d0*/  UMOV UR12, 0x0 ;  /* 0x00000000000c7882 */ /* 0x000fe20000000000 */
[----:B------:R-:W-:Y:S01]  /*56e0*/  UMOV UR13, 0x10000000 ;  /* 0x10000000000d7882 */ /* 0x000fe20000000000 */
[----:B------:R-:W-:Y:S01]  /*56f0*/  @!P4 R2UR UR7, R2 ;  /* 0x000000000207c2ca */ /* 0x000fe200000e0000 */
[----:B-1----:R-:W-:Y:S01]  /*5700*/  @!P4 IMAD.X R0, RZ, RZ, R35, P0 ;  /* 0x000000ffff00c224 */ /* 0x002fe200000e0623 */
[----:B------:R-:W-:Y:S01]  /*5710*/  @!UP0 UIADD3 UR18, UPT, UPT, UR34, 0x60, URZ ;  /* 0x0000006022128890 */ /* 0x000fe2000fffe0ff */
[----:B------:R-:W-:Y:S01]  /*5720*/  IMAD.IADD R2, R10, 0x1, R86 ;  /* 0x000000010a027824 */ /* 0x000fe200078e0256 */
[----:B------:R-:W-:Y:S01]  /*5730*/  @!UP0 UIADD3 UR16, UPT, UPT, UR4, 0x6400, URZ ;  /* 0x0000640004108890 */ /* 0x000fe2000fffe0ff */
[----:B------:R-:W-:Y:S01]  /*5740*/  ISETP.NE.AND P0, PT, R31, 0x2, PT ;  /* 0x000000021f00780c */ /* 0x000fe20003f05270 */
[----:B------:R-:W-:Y:S01]  /*5750*/  @!UP0 UIADD3 UR17, UPT, UPT, UR4, 0x168, URZ ;  /* 0x0000016804118890 */ /* 0x000fe2000fffe0ff */
[----:B------:R-:W-:Y:S01]  /*5760*/  @!P4 R2UR UR6, R0 ;  /* 0x000000000006c2ca */ /* 0x000fe200000e0000 */
[----:B------:R-:W-:Y:S01]  /*5770*/  VOTEU.ALL UP0, P4 ;  /* 0x0000000000ff7886 */ /* 0x000fe20002000000 */
[----:B------:R-:W-:Y:S01]  /*5780*/  UMOV UR19, UR35 ;  /* 0x0000002300137c82 */ /* 0x000fe20008000000 */
[----:B------:R-:W-:Y:S01]  /*5790*/  UMOV UR20, UR44 ;  /* 0x0000002c00147c82 */ /* 0x000fe20008000000 */
[----:B------:R-:W-:Y:S01]  /*57a0*/  IMAD.IADD R0, R11, 0x1, R87 ;  /* 0x000000010b007824 */ /* 0x000fe200078e0257 */
[----:B------:R-:W-:Y:S01]  /*57b0*/  R2UR UR11, R2 ;  /* 0x00000000020b72ca */ /* 0x000fe200000e0000 */
[----:B------:R-:W-:Y:S01]  /*57c0*/  IMAD.U32 R8, RZ, RZ, UR7 ;  /* 0x00000007ff087e24 */ /* 0x000fe2000f8e00ff */
[----:B------:R-:W-:Y:S02]  /*57d0*/  @P3 R2UR UR44, R29 ;  /* 0x000000001d2c32ca */ /* 0x000fe400000e0000 */
[----:B------:R-:W-:Y:S02]  /*57e0*/  R2UR UR27, R0 ;  /* 0x00000000001b72ca */ /* 0x000fe400000e0000 */
[----:B------:R-:W-:Y:S02]  /*57f0*/  SEL R0, RZ, 0x1, P0 ;  /* 0x00000001ff007807 */ /* 0x000fe40000000000 */
[----:B------:R-:W-:Y:S01]  /*5800*/  IMAD.U32 R9, RZ, RZ, UR6 ;  /* 0x00000006ff097e24 */ /* 0x000fe2000f8e00ff */
[----:B------:R-:W-:Y:S02]  /*5810*/  @!P4 R2UR UR6, R8 ;  /* 0x000000000806c2ca */ /* 0x000fe400000e0000 */
[----:B------:R-:W-:Y:S02]  /*5820*/  LOP3.LUT R30, R30, R0, RZ, 0x3c, !PT ;  /* 0x000000001e1e7212 */ /* 0x000fe400078e3cff */
[----:B------:R-:W-:Y:S02]  /*5830*/  @!P4 R2UR UR7, R9 ;  /* 0x000000000907c2ca */ /* 0x000fe400000e0000 */
[----:B------:R-:W-:Y:S02]  /*5840*/  LOP3.LUT R32, R32, 0x1, RZ, 0x3c, !PT ;  /* 0x0000000120207812 */ /* 0x000fe400078e3cff */
[----:B------:R-:W-:Y:S09]  /*5850*/  SEL R31, R31, RZ, P0 ;  /* 0x000000ff1f1f7207 */ /* 0x000ff20000000000 */
[----:B------:R2:W-:Y:S01]  /*5860*/  @!UP0 UTMALDG.3D [UR16], [UR6], desc[UR12] ;  /* 0x00000c10060085b4 */ /* 0x0005e20008011000 */
[----:B------:R2:W-:Y:S01]  /*5870*/  @!P4 SYNCS.ARRIVE.TRANS64.RED.A0TR RZ, [UR4+0x168], R27 ;  /* 0x0001681bffffc9a7 */ /* 0x0005e20008300404 */
[----:B------:R-:W-:Y:S01]  /*5880*/  UPLOP3.LUT UP0, UPT, UPT, UPT, UPT, 0x80, 0x8 ;  /* 0x000000000008789c */ /* 0x000fe20003f0f070 */
[----:B------:R-:W-:Y:S01]  /*5890*/  SYNCS.ARRIVE.TRANS64.RED.A1T0 RZ, [UR5], RZ ;  /* 0x000000ffffff79a7 */ /* 0x000fe20008100405 */
[----:B------:R-:W-:Y:S09]  /*58a0*/  @P3 BRA `(.L_x_105) ;  /* 0xfffffff0009c3947 */ /* 0x000ff2000383ffff */
[----:B------:R-:W-:-:S04]  /*58b0*/  SHF.L.U32 R2, R32, 0x1f, RZ ;  /* 0x0000001f20027819 */ /* 0x000fc800000006ff */
[----:B------:R-:W1:Y:S02]  /*58c0*/  SYNCS.PHASECHK.TRANS64.TRYWAIT P0, [UR4+0x170], R2 ;  /* 0x00017002ff0075a7 */ /* 0x000e640008001104 */
[----:B-1----:R-:W-:Y:S05]  /*58d0*/  @!P0 BRA `(.L_x_106) ;  /* 0x0000005000808947 */ /* 0x002fea0003800000 */
.L_x_226:
[----:B------:R-:W3:Y:S02]  /*58e0*/  SYNCS.PHASECHK.TRANS64.TRYWAIT P0, [UR4+0x178], R2 ;  /* 0x00017802ff0075a7 */ /* 0x000ee40008001104 */
[----:B---3--:R-:W-:Y:S05]  /*58f0*/  @!P0 BRA `(.L_x_107) ;  /* 0x0000005000908947 */ /* 0x008fea0003800000 */
.L_x_228:
[----:B------:R-:W3:Y:S02]  /*5900*/  SYNCS.PHASECHK.TRANS64.TRYWAIT P0, [UR4+0x180], R2 ;  /* 0x00018002ff0075a7 */ /* 0x000ee40008001104 */
[----:B---3--:R-:W-:Y:S05]  /*5910*/  @!P0 BRA `(.L_x_108) ;  /* 0x0000005000a08947 */ /* 0x008fea0003800000 */
.L_x_230:
[----:B-1----:R-:W-:-:S07]  /*5920*/  MOV R0, UR4 ;  /* 0x0000000400007c02 */ /* 0x002fce0008000f00 */
.L_x_109:
[----:B-1----:R-:W-:-:S04]  /*5930*/  SHF.L.U32 R2, R32, 0x1f, RZ ;  /* 0x0000001f20027819 */ /* 0x002fc800000006ff */
[----:B------:R1:W3:Y:S03]  /*5940*/  SYNCS.PHASECHK.TRANS64.TRYWAIT P0, [R0+URZ+0x188], R2 ;  /* 0x00018802000075a7 */ /* 0x0002e600080011ff */
[----:B---3--:R-:W-:Y:S05]  /*5950*/  @!P0 NANOSLEEP.SYNCS 0x989680 ;  /* 0x009896800000895d */ /* 0x008fea0003900000 */
[----:B------:R-:W3:Y:S02]  /*5960*/  @!P0 SYNCS.PHASECHK.TRANS64 P0, [R0+URZ+0x188], R2 ;  /* 0x00018802000085a7 */ /* 0x000ee400080010ff */
[----:B--23--:R-:W-:Y:S05]  /*5970*/  @P0 EXIT ;  /* 0x000000000000094d */ /* 0x00cfea0003800000 */
[----:B------:R-:W-:Y:S05]  /*5980*/  BRA `(.L_x_109) ;  /* 0xfffffffc00e87947 */ /* 0x000fea000383ffff */
.L_x_94:
[----:B------:R-:W-:-:S06]  /*5990*/  UISETP.GE.AND UP0, UPT, UR10, 0x4, UPT ;  /* 0x000000040a00788c */ /* 0x000fcc000bf06270 */
[----:B------:R-:W-:-:S13]  /*59a0*/  PLOP3.LUT P0, PT, PT, PT, UP0, 0x80, 0x8 ;  /* 0x000000000008781c */ /* 0x000fda0003f0f008 */
[----:B------:R-:W-:Y:S05]  /*59b0*/  @!P0 EXIT ;  /* 0x000000000000894d */ /* 0x000fea0003800000 */
[----:B------:R-:W-:Y:S01]  /*59c0*/  BAR.SYNC.DEFER_BLOCKING 0x6, 0xa0 ;  /* 0x0182800000007b1d */ /* 0x000fe20000010000 */
[C---:B------:R-:W-:Y:S01]  /*59d0*/  IMAD.SHL.U32 R2, R101.reuse, 0x20, RZ ;  /* 0x0000002065027824 */ /* 0x040fe200078e00ff */
[C---:B------:R-:W-:Y:S01]  /*59e0*/  SHF.L.U32 R46, R101.reuse, 0x10, RZ ;  /* 0x00000010652e7819 */ /* 0x040fe200000006ff */
[C---:B------:R-:W-:Y:S01]  /*59f0*/  IMAD.SHL.U32 R100, R101.reuse, 0x4, RZ ;  /* 0x0000000465647824 */ /* 0x040fe200078e00ff */
[C---:B------:R-:W-:Y:S01]  /*5a00*/  LOP3.LUT R102, R101.reuse, 0x60, RZ, 0xc0, !PT ;  /* 0x0000006065667812 */ /* 0x040fe200078ec0ff */
[----:B------:R-:W-:Y:S01]  /*5a10*/  HFMA2 R97, -RZ, RZ, 0, 5.9604644775390625e-08 ;  /* 0x00000001ff617431 */ /* 0x000fe200000001ff */
[----:B------:R-:W-:Y:S02]  /*5a20*/  UMOV UR49, 0x400 ;  /* 0x0000040000317882 */ /* 0x000fe40000000000 */
[----:B------:R-:W1:Y:S01]  /*5a30*/  LDC R91, c[0x0][0x370] ;  /* 0x0000dc00ff5b7b82 */ /* 0x000e620000000800 */
[----:B------:R-:W-:Y:S01]  /*5a40*/  ULEA UR49, UR45, UR49, 0x18 ;  /* 0x000000312d317291 */ /* 0x000fe2000f8ec0ff */
[----:B------:R-:W-:Y:S01]  /*5a50*/  LOP3.LUT R3, R2, 0xc0, RZ, 0xc0, !PT ;  /* 0x000000c002037812 */ /* 0x000fe200078ec0ff */
[----:B------:R-:W-:Y:S01]  /*5a60*/  HFMA2 R95, -RZ, RZ, 0, 0 ;  /* 0x00000000ff5f7431 */ /* 0x000fe200000001ff */
[----:B------:R-:W-:Y:S01]  /*5a70*/  LOP3.LUT R99, R101, 0x2, RZ, 0xc0, !PT ;  /* 0x0000000265637812 */ /* 0x000fe200078ec0ff */
[----:B------:R-:W-:Y:S01]  /*5a80*/  UIADD3 UR4, UPT, UPT, UR49, 0x400, URZ ;  /* 0x0000040031047890 */ /* 0x000fe2000fffe0ff */
[----:B------:R-:W-:Y:S01]  /*5a90*/  LOP3.LUT R100, R3, 0x18, R100, 0xf8, !PT ;  /* 0x0000001803647812 */ /* 0x000fe200078ef864 */
[----:B------:R-:W-:Y:S01]  /*5aa0*/  IMAD.MOV.U32 R45, RZ, RZ, RZ ;  /* 0x000000ffff2d7224 */ /* 0x000fe200078e00ff */
[----:B------:R-:W3:Y:S01]  /*5ab0*/  LDC R42, c[0x0][0xf0c] ;  /* 0x0003c300ff2a7b82 */ /* 0x000ee20000000800 */
[----:B------:R-:W-:Y:S01]  /*5ac0*/  LOP3.LUT R46, R46, 0x600000, RZ, 0xc0, !PT ;  /* 0x006000002e2e7812 */ /* 0x000fe200078ec0ff */
[----:B------:R-:W-:Y:S01]  /*5ad0*/  IMAD.MOV.U32 R105, RZ, RZ, RZ ;  /* 0x000000ffff697224 */ /* 0x000fe200078e00ff */
[----:B------:R-:W-:Y:S01]  /*5ae0*/  LOP3.LUT R100, R100, 0xf20, R2, 0xf8, !PT ;  /* 0x00000f2064647812 */ /* 0x000fe200078ef802 */
[----:B------:R-:W-:Y:S01]  /*5af0*/  IMAD.U32 R93, RZ, RZ, UR4 ;  /* 0x00000004ff5d7e24 */ /* 0x000fe2000f8e00ff */
[----:B------:R-:W-:Y:S01]  /*5b00*/  LOP3.LUT R101, R101, 0x4, RZ, 0xc0, !PT ;  /* 0x0000000465657812 */ /* 0x000fe200078ec0ff */
[----:B------:R-:W4:Y:S01]  /*5b10*/  LDCU.64 UR52, c[0x0][0x348] ;  /* 0x00006900ff3477ac */ /* 0x000f220008000a00 */
[----:B------:R-:W-:Y:S01]  /*5b20*/  MOV R96, RZ ;  /* 0x000000ff00607202 */ /* 0x000fe20000000f00 */
[----:B------:R-:W1:Y:S01]  /*5b30*/  LDC R89, c[0x0][0xf20] ;  /* 0x0003c800ff597b82 */ /* 0x000e620000000800 */
[----:B------:R-:W2:Y:S01]  /*5b40*/  LDS R0, [UR49+0x230] ;  /* 0x00023031ff007984 */ /* 0x000ea20008000800 */
[----:B------:R-:W-:Y:S01]  /*5b50*/  IMAD R100, R100, 0x2, R93 ;  /* 0x0000000264647824 */ /* 0x000fe200078e025d */
[----:B------:R-:W1:Y:S03]  /*5b60*/  LDCU.64 UR40, c[0x0][0xc88] ;  /* 0x00019100ff2877ac */ /* 0x000e660008000a00 */
[--C-:B------:R-:W-:Y:S01]  /*5b70*/  IMAD R99, R99, -0x10, R100.reuse ;  /* 0xfffffff063637824 */ /* 0x100fe200078e0264 */
[----:B------:R-:W1:Y:S01]  /*5b80*/  LDCU.64 UR42, c[0x0][0xc90] ;  /* 0x00019200ff2a77ac */ /* 0x000e620008000a00 */
[----:B------:R-:W1:Y:S01]  /*5b90*/  LDC R41, c[0x0][0xf30] ;  /* 0x0003cc00ff297b82 */ /* 0x000e620000000800 */
[----:B------:R-:W-:Y:S01]  /*5ba0*/  IMAD R98, R101, -0x10, R100 ;  /* 0xfffffff065627824 */ /* 0x000fe200078e0264 */
[----:B------:R-:W-:Y:S01]  /*5bb0*/  UMOV UR50, URZ ;  /* 0x000000ff00327c82 */ /* 0x000fe20008000000 */
[----:B------:R-:W-:-:S05]  /*5bc0*/  UMOV UR51, URZ ;  /* 0x000000ff00337c82 */ /* 0x000fca0008000000 */
[----:B------:R-:W1:Y:S08]  /*5bd0*/  LDC.64 R84, c[0x0][0xf10] ;  /* 0x0003c400ff547b82 */ /* 0x000e700000000a00 */
[----:B------:R-:W1:Y:S08]  /*5be0*/  LDC.64 R38, c[0x0][0xf18] ;  /* 0x0003c600ff267b82 */ /* 0x000e700000000a00 */
[----:B------:R-:W1:Y:S08]  /*5bf0*/  LDC.64 R36, c[0x0][0xf28] ;  /* 0x0003ca00ff247b82 */ /* 0x000e700000000a00 */
[----:B------:R-:W1:Y:S01]  /*5c00*/  LDC.64 R82, c[0x0][0xcb0] ;  /* 0x00032c00ff527b82 */ /* 0x000e620000000a00 */
[----:B--2---:R-:W-:-:S07]  /*5c10*/  IMAD.IADD R46, R0, 0x1, R46 ;  /* 0x00000001002e7824 */ /* 0x004fce00078e022e */
[----:B------:R-:W2:Y:S08]  /*5c20*/  LDC.64 R80, c[0x0][0xca8] ;  /* 0x00032a00ff507b82 */ /* 0x000eb00000000a00 */
[----:B---34-:R-:W1:Y:S02]  /*5c30*/  LDC R90, c[0x0][0x374] ;  /* 0x0000dd00ff5a7b82 */ /* 0x018e640000000800 */
.L_x_153:
[----:B------:R-:W-:Y:S02]  /*5c40*/  LEA R0, R105, UR49, 0x3 ;  /* 0x0000003169007c11 */ /* 0x000fe4000f8e18ff */
[----:B------:R-:W-:Y:S02]  /*5c50*/  SHF.L.U32 R2, R95, 0x1f, RZ ;  /* 0x0000001f5f027819 */ /* 0x000fe400000006ff */
[----:B-1----:R-:W-:Y:S02]  /*5c60*/  LEA R16, R105, UR49, 0x4 ;  /* 0x0000003169107c11 */ /* 0x002fe4000f8e20ff */
[----:B---3--:R-:W3:Y:S02]  /*5c70*/  SYNCS.PHASECHK.TRANS64.TRYWAIT P0, [R0+URZ+0x1a0], R2 ;  /* 0x0001a002000075a7 */ /* 0x008ee400080011ff */
[----:B---3--:R-:W-:Y:S05]  /*5c80*/  @!P0 BRA `(.L_x_110) ;  /* 0x0000004c00dc8947 */ /* 0x008fea0003800000 */
.L_x_231:
[----:B------:R-:W4:Y:S01]  /*5c90*/  LDC.64 R10, c[0x0][0xf10] ;  /* 0x0003c400ff0a7b82 */ /* 0x000f220000000a00 */
[----:B------:R-:W2:Y:S01]  /*5ca0*/  LDS.128 R16, [R16+0x210] ;  /* 0x0002100010107984 */ /* 0x000ea20000000c00 */
[----:B-1----:R-:W-:Y:S01]  /*5cb0*/  ISETP.NE.AND P1, PT, R41, 0x1, PT ;  /* 0x000000012900780c */ /* 0x002fe20003f25270 */
[----:B---3--:R-:W-:Y:S01]  /*5cc0*/  VIADD R0, R0, 0x1b0 ;  /* 0x000001b000007836 */ /* 0x008fe20000000000 */
[----:B------:R-:W-:Y:S04]  /*5cd0*/  ISETP.GE.AND P0, PT, R40, 0x1, PT ;  /* 0x000000012800780c */ /* 0x000fe80003f06270 */
[----:B------:R-:W1:Y:S01]  /*5ce0*/  LDC.64 R8, c[0x0][0xf18] ;  /* 0x0003c600ff087b82 */ /* 0x000e620000000a00 */
[----:B------:R-:W-:Y:S01]  /*5cf0*/  PRMT R0, RZ, 0x654, R0 ;  /* 0x00000654ff007816 */ /* 0x000fe20000000000 */
[----:B------:R-:W-:Y:S01]  /*5d00*/  @!PT LDS RZ, [RZ] ;  /* 0x00000000fffff984 */ /* 0x000fe20000000800 */
[----:B------:R-:W-:Y:S01]  /*5d10*/  @!PT LDS RZ, [RZ] ;  /* 0x00000000fffff984 */ /* 0x000fe20000000800 */
[----:B------:R-:W-:Y:S01]  /*5d20*/  @!PT LDS RZ, [RZ] ;  /* 0x00000000fffff984 */ /* 0x000fe20000000800 */
[----:B------:R-:W-:Y:S01]  /*5d30*/  @!PT LDS RZ, [RZ] ;  /* 0x00000000fffff984 */ /* 0x000fe20000000800 */
[----:B------:R3:W-:Y:S06]  /*5d40*/  MEMBAR.ALL.CTA ;  /* 0x0000000000007992 */ /* 0x0007ec0000008000 */
[----:B---3--:R-:W3:Y:S01]  /*5d50*/  FENCE.VIEW.ASYNC.S ;  /* 0x00000000000073c6 */ /* 0x008ee20000000000 */
[----:B------:R-:W1:Y:S08]  /*5d60*/  @!P1 LDC R12, c[0x0][0xf20] ;  /* 0x0003c800ff0c9b82 */ /* 0x000e700000000800 */
[----:B------:R-:W1:Y:S01]  /*5d70*/  @!P1 LDC R7, c[0x0][0xf0c] ;  /* 0x0003c300ff079b82 */ /* 0x000e620000000800 */
[----:B---3--:R3:W-:Y:S01]  /*5d80*/  SYNCS.ARRIVE.TRANS64.RED.A1T0 RZ, [R0+URZ], RZ ;  /* 0x000000ff00ff79a7 */ /* 0x0087e200081004ff */
[----:B--2---:R-:W-:Y:S04]  /*5d90*/  LOP3.LUT P4, RZ, R18, 0x1, RZ, 0xc0, !PT ;  /* 0x0000000112ff7812 */ /* 0x004fe8000788c0ff */
[----:B------:R-:W-:Y:S09]  /*5da0*/  P2R R103, PR, RZ, 0x10 ;  /* 0x00000010ff677803 */ /* 0x000ff20000000000 */
[----:B------:R-:W-:Y:S02]  /*5db0*/  @P4 MOV R44, R16 ;  /* 0x00000010002c4202 */ /* 0x000fe40000000f00 */
[----:B------:R-:W-:Y:S01]  /*5dc0*/  @P4 LOP3.LUT R43, R17, 0xffff, RZ, 0xc0, !PT ;  /* 0x0000ffff112b4812 */ /* 0x000fe200078ec0ff */
[----:B---34-:R-:W-:Y:S06]  /*5dd0*/  @!P0 BRA `(.L_x_111) ;  /* 0x0000000000a48947 */ /* 0x018fec0003800000 */
[----:B------:R-:W-:Y:S01]  /*5de0*/  IMAD.HI.U32 R0, R90, R39, RZ ;  /* 0x000000275a007227 */ /* 0x000fe200078e00ff */
[----:B------:R-:W-:Y:S02]  /*5df0*/  ISETP.NE.AND P0, PT, R38, 0x1, PT ;  /* 0x000000012600780c */ /* 0x000fe40003f05270 */
[----:B------:R-:W-:Y:S01]  /*5e00*/  ISETP.NE.AND P2, PT, R40, 0x1, PT ;  /* 0x000000012800780c */ /* 0x000fe20003f45270 */
[----:B------:R-:W-:Y:S01]  /*5e10*/  IMAD.HI.U32 R4, R91, R84, RZ ;  /* 0x000000545b047227 */ /* 0x000fe200078e00ff */
[----:B------:R-:W-:Y:S02]  /*5e20*/  SHF.R.U32.HI R0, RZ, R89, R0 ;  /* 0x00000059ff007219 */ /* 0x000fe40000011600 */
[----:B------:R-:W-:Y:S01]  /*5e30*/  ISETP.NE.AND P3, PT, R42, 0x1, PT ;  /* 0x000000012a00780c */ /* 0x000fe20003f65270 */
[----:B------:R-:W-:Y:S01]  /*5e40*/  IMAD.HI.U32 R6, R43, R39, RZ ;  /* 0x000000272b067227 */ /* 0x000fe200078e00ff */
[-C--:B------:R-:W-:Y:S02]  /*5e50*/  SHF.R.U32.HI R4, RZ, R85.reuse, R4 ;  /* 0x00000055ff047219 */ /* 0x080fe40000011604 */
[----:B------:R-:W-:Y:S01]  /*5e60*/  SEL R0, R90, R0, !P0 ;  /* 0x000000005a007207 */ /* 0x000fe20004000000 */
[----:B------:R-:W-:Y:S01]  /*5e70*/  IMAD.HI.U32 R5, R44, R84, RZ ;  /* 0x000000542c057227 */ /* 0x000fe200078e00ff */
[----:B------:R-:W-:Y:S03]  /*5e80*/  SEL R4, R91, R4, !P3 ;  /* 0x000000045b047207 */ /* 0x000fe60005800000 */
[-C--:B------:R-:W-:Y:S01]  /*5e90*/  IMAD.HI.U32 R3, R0, R36.reuse, RZ ;  /* 0x0000002400037227 */ /* 0x080fe200078e00ff */
[----:B------:R-:W-:Y:S03]  /*5ea0*/  SHF.R.U32.HI R5, RZ, R85, R5 ;  /* 0x00000055ff057219 */ /* 0x000fe60000011605 */
[----:B------:R-:W-:Y:S01]  /*5eb0*/  IMAD.HI.U32 R2, R4, R36, RZ ;  /* 0x0000002404027227 */ /* 0x000fe200078e00ff */
[----:B------:R-:W-:Y:S02]  /*5ec0*/  @P2 SHF.R.U32.HI R0, RZ, R37, R3 ;  /* 0x00000025ff002219 */ /* 0x000fe40000011603 */
[----:B------:R-:W-:Y:S02]  /*5ed0*/  SHF.R.U32.HI R3, RZ, R89, R6 ;  /* 0x00000059ff037219 */ /* 0x000fe40000011606 */
[----:B------:R-:W-:Y:S01]  /*5ee0*/  @P2 SHF.R.U32.HI R4, RZ, R37, R2 ;  /* 0x00000025ff042219 */ /* 0x000fe20000011602 */
[----:B------:R-:W-:Y:S01]  /*5ef0*/  IMAD R0, R40, R0, RZ ;  /* 0x0000000028007224 */ /* 0x000fe200078e02ff */
[----:B------:R-:W-:Y:S02]  /*5f00*/  SEL R3, R43, R3, !P0 ;  /* 0x000000032b037207 */ /* 0x000fe40004000000 */
[----:B------:R-:W-:Y:S01]  /*5f10*/  SEL R2, R44, R5, !P3 ;  /* 0x000000052c027207 */ /* 0x000fe20005800000 */
[----:B------:R-:W-:Y:S01]  /*5f20*/  IMAD R5, R40, R4, RZ ;  /* 0x0000000428057224 */ /* 0x000fe200078e02ff */
[C---:B------:R-:W-:Y:S01]  /*5f30*/  ISETP.GE.AND P0, PT, R3.reuse, R0, PT ;  /* 0x000000000300720c */ /* 0x040fe20003f06270 */
[C---:B------:R-:W-:Y:S03]  /*5f40*/  IMAD.HI.U32 R0, R3.reuse, R36, RZ ;  /* 0x0000002403007227 */ /* 0x040fe600078e00ff */
[C---:B------:R-:W-:Y:S02]  /*5f50*/  ISETP.GE.OR P0, PT, R2.reuse, R5, P0 ;  /* 0x000000050200720c */ /* 0x040fe40000706670 */
[----:B------:R-:W-:Y:S04]  /*5f60*/  SHF.R.U32.HI R0, RZ, R37, R0 ;  /* 0x00000025ff007219 */ /* 0x000fe80000011600 */
[C---:B------:R-:W-:Y:S05]  /*5f70*/  SEL R6, R3.reuse, R0, !P2 ;  /* 0x0000000003067207 */ /* 0x040fea0005000000 */
        /* <DEDUP_REMOVED lines=14> */
[----:B------:R-:W-:Y:S07]  /*6060*/  IMAD R43, R3, R38, R43 ;  /* 0x00000026032b7224 */ /* 0x000fee00078e022b */
.L_x_111:
[----:B-1----:R-:W-:Y:S01]  /*6070*/  @!P1 IMAD.HI.U32 R2, R43, R9, RZ ;  /* 0x000000092b029227 */ /* 0x002fe200078e00ff */
[----:B------:R-:W-:Y:S01]  /*6080*/  @!P1 ISETP.NE.AND P0, PT, R8, 0x1, PT ;  /* 0x000000010800980c */ /* 0x000fe20003f05270 */
[----:B------:R-:W-:Y:S01]  /*6090*/  USHF.L.U32 UR38, UR27, 0x7, URZ ;  /* 0x000000071b267899 */ /* 0x000fe200080006ff */
[----:B------:R-:W-:Y:S01]  /*60a0*/  @!P1 ISETP.NE.AND P2, PT, R7, 0x1, PT ;  /* 0x000000010700980c */ /* 0x000fe20003f45270 */
[C---:B------:R-:W-:Y:S01]  /*60b0*/  @!P1 IMAD.HI.U32 R0, R44.reuse, R10, RZ ;  /* 0x0000000a2c009227 */ /* 0x040fe200078e00ff */
[----:B------:R-:W-:Y:S01]  /*60c0*/  @!P1 SHF.R.U32.HI R2, RZ, R12, R2 ;  /* 0x0000000cff029219 */ /* 0x000fe20000011602 */
[----:B------:R-:W-:Y:S01]  /*60d0*/  USHF.L.U32 UR37, UR11, 0x7, URZ ;  /* 0x000000070b257899 */ /* 0x000fe200080006ff */
[----:B------:R-:W-:Y:S01]  /*60e0*/  @P4 SHF.R.U32.HI R94, RZ, 0x10, R17 ;  /* 0x00000010ff5e4819 */ /* 0x000fe20000011611 */
[----:B------:R-:W-:Y:S01]  /*60f0*/  VIADD R105, R105, 0x1 ;  /* 0x0000000169697836 */ /* 0x000fe20000000000 */
[----:B------:R-:W-:Y:S01]  /*6100*/  @!P1 SEL R2, R43, R2, !P0 ;  /* 0x000000022b029207 */ /* 0x000fe20004000000 */
[----:B------:R-:W-:Y:S01]  /*6110*/  BSSY.RECONVERGENT B6, `(.L_x_112) ;  /* 0x0000028000067945 */ /* 0x000fe20003800200 */
[----:B------:R-:W-:Y:S02]  /*6120*/  @!P1 SHF.R.U32.HI R0, RZ, R11, R0 ;  /* 0x0000000bff009219 */ /* 0x000fe40000011600 */
[----:B------:R-:W-:Y:S02]  /*6130*/  LOP3.LUT P0, RZ, R93, 0x1b0, RZ, 0xc0, !PT ;  /* 0x000001b05dff7812 */ /* 0x000fe4000780c0ff */
[----:B------:R-:W-:Y:S05]  /*6140*/  @!P1 SEL R3, R44, R0, !P2 ;  /* 0x000000002c039207 */ /* 0x000fea0005000000 */
[----:B------:R-:W-:Y:S02]  /*6150*/  @!P1 IMAD.IADD R0, R2, 0x1, -R3 ;  /* 0x0000000102009824 */ /* 0x000fe400078e0a03 */
[----:B------:R-:W-:Y:S02]  /*6160*/  @!P1 IMAD.IADD R2, R3, 0x1, -R2 ;  /* 0x0000000103029824 */ /* 0x000fe400078e0a02 */
[----:B------:R-:W-:Y:S02]  /*6170*/  @!P1 IMAD R44, R0, R7, R44 ;  /* 0x00000007002c9224 */ /* 0x000fe400078e022c */
[----:B------:R-:W-:Y:S01]  /*6180*/  @!P1 IMAD R43, R2, R8, R43 ;  /* 0x00000008022b9224 */ /* 0x000fe200078e022b */
[----:B------:R-:W-:Y:S06]  /*6190*/  @!P0 BRA `(.L_x_113) ;  /* 0x00000000007c8947 */ /* 0x000fec0003800000 */
[----:B------:R-:W1:Y:S01]  /*61a0*/  LDCU.64 UR8, c[0x4][0x80] ;  /* 0x01001000ff0877ac */ /* 0x000e620008000a00 */
[----:B------:R-:W-:Y:S01]  /*61b0*/  MOV R2, 0x0 ;  /* 0x0000000000027802 */ /* 0x000fe20000000f00 */
[----:B------:R-:W-:Y:S02]  /*61c0*/  HFMA2 R12, -RZ, RZ, 0, 5.9604644775390625e-08 ;  /* 0x00000001ff0c7431 */ /* 0x000fe400000001ff */
[----:B------:R-:W-:Y:S01]  /*61d0*/  IMAD.MOV.U32 R8, RZ, RZ, 0x70 ;  /* 0x00000070ff087424 */ /* 0x000fe200078e00ff */
[----:B------:R2:W3:Y:S01]  /*61e0*/  LDC.64 R14, c[0x4][R2] ;  /* 0x01000000020e7b82 */ /* 0x0004e20000000a00 */
[----:B------:R-:W4:Y:S01]  /*61f0*/  LDCU.64 UR6, c[0x4][0x88] ;  /* 0x01001100ff0677ac */ /* 0x000f220008000a00 */
[----:B------:R-:W-:Y:S01]  /*6200*/  IMAD.MOV.U32 R13, RZ, RZ, RZ ;  /* 0x000000ffff0d7224 */ /* 0x000fe200078e00ff */
[----:B------:R-:W2:Y:S01]  /*6210*/  LDCU.64 UR4, c[0x4][0x8] ;  /* 0x01000100ff0477ac */ /* 0x000ea20008000a00 */
[----:B-1----:R-:W-:Y:S01]  /*6220*/  MOV R5, UR9 ;  /* 0x0000000900057c02 */ /* 0x002fe20008000f00 */
[----:B------:R-:W-:Y:S01]  /*6230*/  IMAD.U32 R4, RZ, RZ, UR8 ;  /* 0x00000008ff047e24 */ /* 0x000fe2000f8e00ff */
[----:B----4-:R-:W-:Y:S01]  /*6240*/  MOV R7, UR7 ;  /* 0x0000000700077c02 */ /* 0x010fe20008000f00 */
[----:B------:R-:W-:Y:S01]  /*6250*/  IMAD.U32 R6, RZ, RZ, UR6 ;  /* 0x00000006ff067e24 */ /* 0x000fe2000f8e00ff */
[----:B--2---:R-:W-:Y:S01]  /*6260*/  MOV R11, UR5 ;  /* 0x00000005000b7c02 */ /* 0x004fe20008000f00 */
[----:B------:R-:W-:Y:S02]  /*6270*/  IMAD.U32 R10, RZ, RZ, UR4 ;  /* 0x00000004ff0a7e24 */ /* 0x000fe4000f8e00ff */
[----:B------:R-:W-:Y:S07]  /*6280*/  LEPC R20, `(.L_x_114) ;  /* 0x000000001014794e */ /* 0x000fee0000000000 */
[----:B---3-5:R-:W-:Y:S05]  /*6290*/  CALL.ABS.NOINC R14 ;  /* 0x000000000e007343 */ /* 0x028fea0003c00000 */
.L_x_114:
[----:B------:R-:W1:Y:S01]  /*62a0*/  LDCU.64 UR8, c[0x4][0x80] ;  /* 0x01001000ff0877ac */ /* 0x000e620008000a00 */
[----:B------:R-:W2:Y:S01]  /*62b0*/  LDC.64 R2, c[0x4][R2] ;  /* 0x0100000002027b82 */ /* 0x000ea20000000a00 */
[----:B------:R-:W-:Y:S02]  /*62c0*/  HFMA2 R12, -RZ, RZ, 0, 5.9604644775390625e-08 ;  /* 0x00000001ff0c7431 */ /* 0x000fe400000001ff */
[----:B------:R-:W-:Y:S02]  /*62d0*/  IMAD.MOV.U32 R8, RZ, RZ, 0x70 ;  /* 0x00000070ff087424 */ /* 0x000fe400078e00ff */
[----:B------:R-:W-:Y:S01]  /*62e0*/  IMAD.MOV.U32 R13, RZ, RZ, RZ ;  /* 0x000000ffff0d7224 */ /* 0x000fe200078e00ff */
[----:B------:R-:W3:Y:S01]  /*62f0*/  LDCU.64 UR6, c[0x4][0x88] ;  /* 0x01001100ff0677ac */ /* 0x000ee20008000a00 */
[----:B------:R-:W4:Y:S01]  /*6300*/  LDCU.64 UR4, c[0x4][0x8] ;  /* 0x01000100ff0477ac */ /* 0x000f220008000a00 */
[----:B-1----:R-:W-:Y:S02]  /*6310*/  MOV R4, UR8 ;  /* 0x0000000800047c02 */ /* 0x002fe40008000f00 */
[----:B------:R-:W-:Y:S02]  /*6320*/  MOV R5, UR9 ;  /* 0x0000000900057c02 */ /* 0x000fe40008000f00 */
[----:B---3--:R-:W-:Y:S01]  /*6330*/  MOV R7, UR7 ;  /* 0x0000000700077c02 */ /* 0x008fe20008000f00 */
[----:B------:R-:W-:Y:S01]  /*6340*/  IMAD.U32 R6, RZ, RZ, UR6 ;  /* 0x00000006ff067e24 */ /* 0x000fe2000f8e00ff */
[----:B----4-:R-:W-:Y:S01]  /*6350*/  MOV R11, UR5 ;  /* 0x00000005000b7c02 */ /* 0x010fe20008000f00 */
[----:B------:R-:W-:Y:S02]  /*6360*/  IMAD.U32 R10, RZ, RZ, UR4 ;  /* 0x00000004ff0a7e24 */ /* 0x000fe4000f8e00ff */
[----:B------:R-:W-:Y:S07]  /*6370*/  LEPC R20, `(.L_x_113) ;  /* 0x000000001014794e */ /* 0x000fee0000000000 */
[----:B--2---:R-:W-:Y:S05]  /*6380*/  CALL.ABS.NOINC R2 ;  /* 0x0000000002007343 */ /* 0x004fea0003c00000 */
.L_x_113:
[----:B------:R-:W-:Y:S05]  /*6390*/  BSYNC.RECONVERGENT B6 ;  /* 0x0000000000067941 */ /* 0x000fea0003800200 */
.L_x_112:
[----:B------:R-:W-:Y:S01]  /*63a0*/  ISETP.NE.U32.AND P4, PT, R82, RZ, PT ;  /* 0x000000ff5200720c */ /* 0x000fe20003f85070 */
[----:B------:R-:W-:Y:S01]  /*63b0*/  UISETP.NE.AND UP2, UPT, UR48, URZ, UPT ;  /* 0x000000ff3000728c */ /* 0x000fe2000bf45270 */
[----:B------:R-:W-:Y:S01]  /*63c0*/  ISETP.NE.U32.AND P2, PT, RZ, UR40, PT ;  /* 0x00000028ff007c0c */ /* 0x000fe2000bf45070 */
[----:B------:R-:W-:Y:S01]  /*63d0*/  UISETP.NE.U32.AND UP1, UPT, UR42, URZ, UPT ;  /* 0x000000ff2a00728c */ /* 0x000fe2000bf25070 */
[----:B------:R-:W-:Y:S01]  /*63e0*/  ISETP.NE.AND.EX P4, PT, R83, RZ, PT, P4 ;  /* 0x000000ff5300720c */ /* 0x000fe20003f85340 */
[----:B------:R-:W-:Y:S01]  /*63f0*/  UPLOP3.LUT UP0, UPT, UPT, UPT, UPT, 0x40, 0x4 ;  /* 0x000000000004789c */ /* 0x000fe20003f0e870 */
[----:B------:R-:W-:Y:S01]  /*6400*/  ISETP.NE.AND.EX P2, PT, RZ, UR41, PT, P2 ;  /* 0x00000029ff007c0c */ /* 0x000fe2000bf45320 */
[----:B------:R-:W-:Y:S01]  /*6410*/  UISETP.NE.AND.EX UP1, UPT, UR43, URZ, UPT, UP1 ;  /* 0x000000ff2b00728c */ /* 0x000fe2000bf25310 */
[----:B------:R-:W-:Y:S04]  /*6420*/  PLOP3.LUT P1, PT, PT, PT, UP2, 0x80, 0x8 ;  /* 0x000000000008781c */ /* 0x000fe80003f2f028 */
[----:B------:R-:W-:Y:S06]  /*6430*/  @UP2 UPLOP3.LUT UP0, UPT, UPT, UPT, UP1, 0x80, 0x8 ;  /* 0x000000000008289c */ /* 0x000fec0003f0f010 */
[----:B------:R-:W-:Y:S01]  /*6440*/  PLOP3.LUT P0, PT, PT, PT, UP0, 0x80, 0x8 ;  /* 0x000000000008781c */ /* 0x000fe20003f0f008 */
[----:B------:R-:W-:Y:S01]  /*6450*/  @!UPT UIADD3 URZ, UPT, UPT, URZ, URZ, URZ ;  /* 0x000000fffffff290 */ /* 0x000fe2000fffe0ff */
[----:B------:R-:W-:Y:S11]  /*6460*/  BRA.U !UP1, `(.L_x_115) ;  /* 0x0000000109387547 */ /* 0x000ff6000b800000 */
[----:B------:R-:W-:Y:S01]  /*6470*/  UISETP.NE.U32.AND UP0, UPT, UR40, URZ, UPT ;  /* 0x000000ff2800728c */ /* 0x000fe2000bf05070 */
[----:B------:R-:W-:Y:S02]  /*6480*/  HFMA2 R0, -RZ, RZ, 0, 5.9604644775390625e-08 ;  /* 0x00000001ff007431 */ /* 0x000fe400000001ff */
[----:B------:R-:W-:Y:S01]  /*6490*/  IMAD.MOV.U32 R88, RZ, RZ, 0x1 ;  /* 0x00000001ff587424 */ /* 0x000fe200078e00ff */
[----:B------:R-:W-:Y:S06]  /*64a0*/  UISETP.NE.AND.EX UP0, UPT, UR41, URZ, UPT, UP0 ;  /* 0x000000ff2900728c */ /* 0x000fec000bf05300 */
[----:B------:R-:W-:Y:S05]  /*64b0*/  PLOP3.LUT P3, PT, PT, PT, UP0, 0x80, 0x8 ;  /* 0x000000000008781c */ /* 0x000fea0003f6f008 */
[----:B------:R-:W1:Y:S01]  /*64c0*/  @UP0 LDCU.64 UR6, c[0x0][0xc88] ;  /* 0x00019100ff0607ac */ /* 0x000e620008000a00 */
[----:B------:R-:W-:Y:S07]  /*64d0*/  @UP0 UIMAD UR4, UR44, UR42, URZ ;  /* 0x0000002a2c0402a4 */ /* 0x000fee000f8e02ff */
[----:B------:R-:W-:Y:S01]  /*64e0*/  @!P3 PRMT R88, R0, 0x7610, R88 ;  /* 0x000076100058b816 */ /* 0x000fe20000000058 */
[----:B-1----:R-:W-:Y:S03]  /*64f0*/  @UP0 UIMAD.WIDE UR6, UR4, 0x4, UR6 ;  /* 0x00000004040608a5 */ /* 0x002fe6000f8e0206 */
[----:B------:R-:W1:Y:S03]  /*6500*/  @!UP0 LDCU UR4, c[0x0][0xc80] ;  /* 0x00019000ff0487ac */ /* 0x000e660008000800 */
[----:B------:R-:W-:Y:S01]  /*6510*/  IMAD.U32 R2, RZ, RZ, UR6 ;  /* 0x00000006ff027e24 */ /* 0x000fe2000f8e00ff */
[----:B------:R-:W-:Y:S05]  /*6520*/  MOV R3, UR7 ;  /* 0x0000000700037c02 */ /* 0x000fea0008000f00 */
[----:B-----5:R2:W5:Y:S02]  /*6530*/  @P3 LDG.E R49, desc[UR46][R2.64] ;  /* 0x0000002e02313981 */ /* 0x020564000c1e1900 */
[----:B-12---:R-:W-:Y:S02]  /*6540*/  @!P3 IMAD.U32 R49, RZ, RZ, UR4 ;  /* 0x00000004ff31be24 */ /* 0x006fe4000f8e00ff */
.L_x_115:
[----:B------:R-:W-:Y:S05]  /*6550*/  @!P4 BRA `(.L_x_116) ;  /* 0x000000000020c947 */ /* 0x000fea0003800000 */
[----:B------:R-:W-:Y:S04]  /*6560*/  ISETP.NE.U32.AND P3, PT, R80, RZ, PT ;  /* 0x000000ff5000720c */ /* 0x000fe80003f65070 */
[----:B------:R-:W-:Y:S11]  /*6570*/  ISETP.NE.AND.EX P3, PT, R81, RZ, PT, P3 ;  /* 0x000000ff5100720c */ /* 0x000ff60003f65330 */
[----:B------:R-:W-:Y:S02]  /*6580*/  @!UPT UIADD3 URZ, UPT, UPT, URZ, URZ, URZ ;  /* 0x000000fffffff290 */ /* 0x000fe4000fffe0ff */
[----:B------:R-:W1:Y:S01]  /*6590*/  @P3 LDC.64 R2, c[0x0][0xca8] ;  /* 0x00032a00ff023b82 */ /* 0x000e620000000a00 */
[----:B------:R-:W-:Y:S04]  /*65a0*/  @P3 IMAD R0, R82, UR44, RZ ;  /* 0x0000002c52003c24 */ /* 0x000fe8000f8e02ff */
[----:B-1----:R-:W-:Y:S05]  /*65b0*/  @P3 IMAD.WIDE R2, R0, 0x4, R2 ;  /* 0x0000000400023825 */ /* 0x002fea00078e0202 */
[----:B-----5:R1:W5:Y:S02]  /*65c0*/  @P3 LDG.E R47, desc[UR46][R2.64] ;  /* 0x0000002e022f3981 */ /* 0x020364000c1e1900 */
[----:B-1----:R-:W2:Y:S02]  /*65d0*/  @!P3 LDC R47, c[0x0][0xca0] ;  /* 0x00032800ff2fbb82 */ /* 0x002ea40000000800 */
.L_x_116:
[----:B-----5:R-:W-:Y:S01]  /*65e0*/  FSETP.NEU.AND P3, PT, R49, RZ, PT ;  /* 0x000000ff3100720b */ /* 0x020fe20003f6d000 */
[----:B------:R-:W-:Y:S01]  /*65f0*/  BSSY B1, `(.L_x_117) ;  /* 0x0000039000017945 */ /* 0x000fe20003800000 */
[----:B------:R-:W-:Y:S01]  /*6600*/  SEL R3, RZ, 0xffffffff, P2 ;  /* 0xffffffffff037807 */ /* 0x000fe20001000000 */
[----:B------:R-:W-:Y:S01]  /*6610*/  IMAD.MOV.U32 R66, RZ, RZ, 0x1 ;  /* 0x00000001ff427424 */ /* 0x000fe200078e00ff */
[----:B------:R-:W-:Y:S01]  /*6620*/  @P1 LOP3.LUT P2, RZ, R88, 0xff, RZ, 0xc0, !PT ;  /* 0x000000ff58ff1812 */ /* 0x000fe2000784c0ff */
[----:B------:R-:W-:Y:S01]  /*6630*/  IMAD R48, R45, 0x80, R46 ;  /* 0x000000802d307824 */ /* 0x000fe200078e022e */
[----:B------:R-:W-:Y:S01]  /*6640*/  @P1 SEL R0, RZ, 0xffffffff, P3 ;  /* 0xffffffffff001807 */ /* 0x000fe20001800000 */
[----:B------:R-:W-:Y:S01]  /*6650*/  IMAD R106, R101, -0x10, R99 ;  /* 0xfffffff0656a7824 */ /* 0x000fe200078e0263 */
[----:B------:R-:W-:Y:S01]  /*6660*/  LOP3.LUT R97, R97, 0x1, RZ, 0x3c, !PT ;  /* 0x0000000161617812 */ /* 0x000fe200078e3cff */
[----:B------:R-:W-:Y:S01]  /*6670*/  IMAD.MOV.U32 R65, RZ, RZ, RZ ;  /* 0x000000ffff417224 */ /* 0x000fe200078e00ff */
[----:B------:R-:W-:Y:S02]  /*6680*/  @P0 SEL R0, R3, R0, !P2 ;  /* 0x0000000003000207 */ /* 0x000fe40005000000 */
[----:B------:R-:W-:Y:S02]  /*6690*/  CS2R R78, SRZ ;  /* 0x00000000004e7805 */ /* 0x000fe4000001ff00 */
[----:B------:R-:W-:Y:S02]  /*66a0*/  LEA R64, R45, UR49, 0x3 ;  /* 0x000000312d407c11 */ /* 0x000fe4000f8e18ff */
[----:B------:R-:W-:Y:S02]  /*66b0*/  CS2R R76, SRZ ;  /* 0x00000000004c7805 */ /* 0x000fe4000001ff00 */
[----:B------:R-:W-:Y:S02]  /*66c0*/  @P1 LOP3.LUT R0, R0, 0x1, RZ, 0xc0, !PT ;  /* 0x0000000100001812 */ /* 0x000fe400078ec0ff */
[----:B------:R-:W-:Y:S02]  /*66d0*/  CS2R R70, SRZ ;  /* 0x0000000000467805 */ /* 0x000fe4000001ff00 */
[----:B------:R-:W-:Y:S02]  /*66e0*/  PLOP3.LUT P2, PT, PT, PT, UP1, 0x80, 0x8 ;  /* 0x000000000008781c */ /* 0x000fe40003f4f018 */
[----:B------:R-:W-:Y:S02]  /*66f0*/  CS2R R68, SRZ ;  /* 0x0000000000447805 */ /* 0x000fe4000001ff00 */
[----:B------:R-:W-:Y:S02]  /*6700*/  ISETP.NE.U32.OR P5, PT, R0, 0x1, !P1 ;  /* 0x000000010000780c */ /* 0x000fe40004fa5470 */
[----:B------:R-:W-:Y:S02]  /*6710*/  CS2R R62, SRZ ;  /* 0x00000000003e7805 */ /* 0x000fe4000001ff00 */
[----:B------:R-:W-:Y:S02]  /*6720*/  LOP3.LUT P4, R104, R88, 0xff, RZ, 0xc0, !PT ;  /* 0x000000ff58687812 */ /* 0x000fe4000788c0ff */
[----:B------:R-:W-:Y:S02]  /*6730*/  CS2R R60, SRZ ;  /* 0x00000000003c7805 */ /* 0x000fe4000001ff00 */
[----:B------:R-:W-:Y:S02]  /*6740*/  SEL R2, RZ, 0xffffffff, P3 ;  /* 0xffffffffff027807 */ /* 0x000fe40001800000 */
[----:B------:R-:W-:Y:S02]  /*6750*/  CS2R R58, SRZ ;  /* 0x00000000003a7805 */ /* 0x000fe4000001ff00 */
[----:B------:R-:W-:Y:S02]  /*6760*/  P2R R107, PR, RZ, 0x20 ;  /* 0x00000020ff6b7803 */ /* 0x000fe40000000000 */
[----:B------:R-:W-:Y:S02]  /*6770*/  CS2R R56, SRZ ;  /* 0x0000000000387805 */ /* 0x000fe4000001ff00 */
[----:B------:R-:W-:Y:S02]  /*6780*/  @P2 SEL R2, R3, R2, !P4 ;  /* 0x0000000203022207 */ /* 0x000fe40006000000 */
[----:B------:R-:W-:Y:S02]  /*6790*/  @P5 SHF.L.U32 R0, R97, 0x1f, RZ ;  /* 0x0000001f61005819 */ /* 0x000fe400000006ff */
[----:B------:R-:W-:Y:S02]  /*67a0*/  LOP3.LUT R2, R2, 0x1, RZ, 0xc0, !PT ;  /* 0x0000000102027812 */ /* 0x000fe400078ec0ff */
[----:B------:R1:W3:Y:S02]  /*67b0*/  @P5 SYNCS.PHASECHK.TRANS64.TRYWAIT P1, [UR49+0x150], R0 ;  /* 0x00015000ff0055a7 */ /* 0x0002e40008021131 */
[----:B------:R-:W-:Y:S04]  /*67c0*/  ISETP.NE.U32.AND P2, PT, R2, 0x1, PT ;  /* 0x000000010200780c */ /* 0x000fe80003f45070 */
[----:B------:R-:W-:Y:S02]  /*67d0*/  P2R R67, PR, RZ, 0x4 ;  /* 0x00000004ff437803 */ /* 0x000fe40000000000 */
[----:B-1----:R-:W-:Y:S04]  /*67e0*/  SHF.L.U32 R0, R96, 0x1f, RZ ;  /* 0x0000001f60007819 */ /* 0x002fe800000006ff */
[----:B------:R1:W4:Y:S01]  /*67f0*/  SYNCS.PHASECHK.TRANS64.TRYWAIT P0, [R64+URZ+0x1c0], R0 ;  /* 0x0001c000400075a7 */ /* 0x00032200080011ff */
[----:B---3--:R-:W-:Y:S01]  /*6800*/  @P5 SEL R66, RZ, 0x1, !P1 ;  /* 0x00000001ff425807 */ /* 0x008fe20004800000 */
[----:B-1----:R-:W-:Y:S06]  /*6810*/  @!P5 BRA `(.L_x_118) ;  /* 0x000000000058d947 */ /* 0x002fec0003800000 */
[----:B------:R-:W-:Y:S01]  /*6820*/  IMAD.MOV.U32 R79, RZ, RZ, RZ ;  /* 0x000000ffff4f7224 */ /* 0x000fe200078e00ff */
[----:B------:R-:W-:Y:S01]  /*6830*/  ISETP.NE.AND P1, PT, R66, RZ, PT ;  /* 0x000000ff4200720c */ /* 0x000fe20003f25270 */
[----:B------:R-:W-:Y:S01]  /*6840*/  BSSY B0, `(.L_x_119) ;  /* 0x000000c000007945 */ /* 0x000fe20003800000 */
[----:B------:R-:W-:Y:S02]  /*6850*/  CS2R R58, SRZ ;  /* 0x00000000003a7805 */ /* 0x000fe4000001ff00 */
[----:B------:R-:W-:Y:S02]  /*6860*/  CS2R R56, SRZ ;  /* 0x0000000000387805 */ /* 0x000fe4000001ff00 */
[----:B------:R-:W-:Y:S02]  /*6870*/  CS2R R62, SRZ ;  /* 0x00000000003e7805 */ /* 0x000fe4000001ff00 */
[----:B------:R-:W-:Y:S02]  /*6880*/  CS2R R60, SRZ ;  /* 0x00000000003c7805 */ /* 0x000fe4000001ff00 */
[----:B------:R-:W-:Y:S02]  /*6890*/  CS2R R70, SRZ ;  /* 0x0000000000467805 */ /* 0x000fe4000001ff00 */
[----:B------:R-:W-:Y:S02]  /*68a0*/  CS2R R68, SRZ ;  /* 0x0000000000447805 */ /* 0x000fe4000001ff00 */
[----:B------:R-:W-:Y:S01]  /*68b0*/  CS2R R76, SRZ ;  /* 0x00000000004c7805 */ /* 0x000fe2000001ff00 */
[----:B------:R-:W-:Y:S06]  /*68c0*/  @P1 BRA `(.L_x_120) ;  /* 0x00000000000c1947 */ /* 0x000fec0003800000 */
[----:B------:R-:W-:Y:S04]  /*68d0*/  SHF.L.U32 R3, R97, 0x1f, RZ ;  /* 0x0000001f61037819 */ /* 0x000fe800000006ff */
[----:B------:R-:W1:Y:S02]  /*68e0*/  SYNCS.PHASECHK.TRANS64.TRYWAIT P1, [UR49+0x150], R3 ;  /* 0x00015003ff0075a7 */ /* 0x000e640008021131 */
[----:B-1----:R-:W-:Y:S05]  /*68f0*/  @!P1 BRA `(.L_x_121) ;  /* 0x0000004000d49947 */ /* 0x002fea0003800000 */
.L_x_120:
[----:B------:R-:W-:Y:S05]  /*6900*/  BSYNC B0 ;  /* 0x0000000000007941 */ /* 0x000fea0003800000 */
.L_x_119:
[----:B------:R-:W-:Y:S01]  /*6910*/  ISETP.NE.AND P1, PT, R67, RZ, PT ;  /* 0x000000ff4300720c */ /* 0x000fe20003f25270 */
[----:B------:R-:W-:Y:S11]  /*6920*/  HFMA2 R65, -RZ, RZ, 0, 5.9604644775390625e-08 ;  /* 0x00000001ff417431 */ /* 0x000ff600000001ff */
[----:B------:R-:W-:Y:S01]  /*6930*/  @!UPT UIADD3 URZ, UPT, UPT, URZ, URZ, URZ ;  /* 0x000000fffffff290 */ /* 0x000fe2000fffe0ff */
[----:B------:R3:W1:Y:S04]  /*6940*/  @P1 LDS.128 R56, [R100] ;  /* 0x0000000064381984 */ /* 0x0006680000000c00 */
[----:B------:R3:W1:Y:S04]  /*6950*/  @P1 LDS.128 R60, [R99+0x10] ;  /* 0x00001000633c1984 */ /* 0x0006680000000c00 */
[----:B------:R3:W1:Y:S04]  /*6960*/  @P1 LDS.128 R68, [R98+0x20] ;  /* 0x0000200062441984 */ /* 0x0006680000000c00 */
[----:B------:R3:W1:Y:S02]  /*6970*/  @P1 LDS.128 R76, [R106+0x30] ;  /* 0x000030006a4c1984 */ /* 0x0006640000000c00 */
.L_x_118:
[----:B------:R-:W-:Y:S05]  /*6980*/  BSYNC B1 ;  /* 0x0000000000017941 */ /* 0x000fea0003800000 */
.L_x_117:
[----:B-1----:R-:W-:Y:S04]  /*6990*/  SHF.R.U32.HI R2, RZ, 0x15, R48 ;  /* 0x00000015ff027819 */ /* 0x002fe80000011630 */
[----:B------:R-:W-:Y:S01]  /*69a0*/  LOP3.LUT P1, RZ, R2, 0x3, R92, 0x48, !PT ;  /* 0x0000000302ff7812 */ /* 0x000fe2000782485c */
[----:B------:R-:W-:Y:S01]  /*69b0*/  @!UPT UIADD3 URZ, UPT, UPT, URZ, URZ, URZ ;  /* 0x000000fffffff290 */ /* 0x000fe2000fffe0ff */
[----:B----4-:R-:W-:Y:S11]  /*69c0*/  @P0 BRA `(.L_x_122) ;  /* 0x0000000000080947 */ /* 0x010ff60003800000 */
[----:B------:R-:W1:Y:S02]  /*69d0*/  SYNCS.PHASECHK.TRANS64.TRYWAIT P0, [R64+URZ+0x1c0], R0 ;  /* 0x0001c000400075a7 */ /* 0x000e6400080011ff */
[----:B-1----:R-:W-:Y:S05]  /*69e0*/  @!P0 BRA `(.L_x_123) ;  /* 0x0000004000b08947 */ /* 0x002fea0003800000 */
.L_x_122:
[----:B------:R-:W-:Y:S05]  /*69f0*/  @!P1 BRA `(.L_x_124) ;  /* 0x0000000000409947 */ /* 0x000fea0003800000 */
[----:B------:R-:W4:Y:S01]  /*6a00*/  LDCU.64 UR8, c[0x4][0x70] ;  /* 0x01000e00ff0877ac */ /* 0x000f220008000a00 */
[----:B------:R-:W-:Y:S01]  /*6a10*/  MOV R3, 0x0 ;  /* 0x0000000000037802 */ /* 0x000fe20000000f00 */
[----:B------:R-:W-:Y:S02]  /*6a20*/  HFMA2 R12, -RZ, RZ, 0, 5.9604644775390625e-08 ;  /* 0x00000001ff0c7431 */ /* 0x000fe400000001ff */
[----:B------:R-:W-:Y:S02]  /*6a30*/  IMAD.MOV.U32 R8, RZ, RZ, 0x192 ;  /* 0x00000192ff087424 */ /* 0x000fe400078e00ff */
[----:B------:R-:W-:Y:S01]  /*6a40*/  IMAD.MOV.U32 R13, RZ, RZ, RZ ;  /* 0x000000ffff0d7224 */ /* 0x000fe200078e00ff */
[----:B------:R-:W5:Y:S01]  /*6a50*/  LDCU.64 UR6, c[0x4][0x78] ;  /* 0x01000f00ff0677ac */ /* 0x000f620008000a00 */
[----:B------:R-:W1:Y:S01]  /*6a60*/  LDC.64 R2, c[0x4][R3] ;  /* 0x0100000003027b82 */ /* 0x000e620000000a00 */
[----:B------:R-:W2:Y:S01]  /*6a70*/  LDCU.64 UR4, c[0x4][0x10] ;  /* 0x01000200ff0477ac */ /* 0x000ea20008000a00 */
[----:B----4-:R-:W-:Y:S01]  /*6a80*/  MOV R5, UR9 ;  /* 0x0000000900057c02 */ /* 0x010fe20008000f00 */
[----:B------:R-:W-:Y:S01]  /*6a90*/  IMAD.U32 R4, RZ, RZ, UR8 ;  /* 0x00000008ff047e24 */ /* 0x000fe2000f8e00ff */
[----:B-----5:R-:W-:Y:S01]  /*6aa0*/  MOV R7, UR7 ;  /* 0x0000000700077c02 */ /* 0x020fe20008000f00 */
[----:B------:R-:W-:Y:S01]  /*6ab0*/  IMAD.U32 R6, RZ, RZ, UR6 ;  /* 0x00000006ff067e24 */ /* 0x000fe2000f8e00ff */
[----:B--2---:R-:W-:Y:S01]  /*6ac0*/  MOV R11, UR5 ;  /* 0x00000005000b7c02 */ /* 0x004fe20008000f00 */
[----:B------:R-:W-:Y:S02]  /*6ad0*/  IMAD.U32 R10, RZ, RZ, UR4 ;  /* 0x00000004ff0a7e24 */ /* 0x000fe4000f8e00ff */
[----:B------:R-:W-:Y:S07]  /*6ae0*/  LEPC R20, `(.L_x_124) ;  /* 0x000000001014794e */ /* 0x000fee0000000000 */
[----:B-1-3--:R-:W-:Y:S05]  /*6af0*/  CALL.ABS.NOINC R2 ;  /* 0x0000000002007343 */ /* 0x00afea0003c00000 */
.L_x_124:
[----:B------:R-:W-:Y:S01]  /*6b00*/  SHF.L.U32 R50, R56, 0x10, RZ ;  /* 0x0000001038327819 */ /* 0x000fe200000006ff */
[----:B------:R-:W-:Y:S05]  /*6b10*/  WARPSYNC.ALL ;  /* 0x0000000000007948 */ /* 0x000fea0003800000 */
[----:B------:R-:W-:Y:S01]  /*6b20*/  R2UR UR4, R48 ;  /* 0x00000000300472ca */ /* 0x000fe200000e0000 */
[----:B------:R-:W-:Y:S01]  /*6b30*/  BSSY.RECONVERGENT B0, `(.L_x_125) ;  /* 0x0000088000007945 */ /* 0x000fe20003800200 */
[----:B------:R-:W-:Y:S02]  /*6b40*/  LOP3.LUT R51, R56, 0xffff0000, RZ, 0xc0, !PT ;  /* 0xffff000038337812 */ /* 0x000fe400078ec0ff */
[----:B------:R-:W-:Y:S02]  /*6b50*/  SHF.L.U32 R52, R57, 0x10, RZ ;  /* 0x0000001039347819 */ /* 0x000fe400000006ff */
[----:B------:R-:W-:Y:S07]  /*6b60*/  ISETP.NE.AND P0, PT, R102, RZ, PT ;  /* 0x000000ff6600720c */ /* 0x000fee0003f05270 */
[----:B------:R-:W1:Y:S02]  /*6b70*/  LDTM.x32 R4, tmem[UR4] ;  /* 0x00000004000479ee */ /* 0x000e6400082c0000 */
[C---:B-12---:R-:W-:Y:S01]  /*6b80*/  FMUL R0, R47.reuse, R4 ;  /* 0x000000042f007220 */ /* 0x046fe20000400000 */
[C---:B------:R-:W-:Y:S01]  /*6b90*/  FMUL R2, R47.reuse, R5 ;  /* 0x000000052f027220 */ /* 0x040fe20000400000 */
[C---:B------:R-:W-:Y:S01]  /*6ba0*/  FMUL R4, R47.reuse, R8 ;  /* 0x000000082f047220 */ /* 0x040fe20000400000 */
[C---:B------:R-:W-:Y:S01]  /*6bb0*/  FMUL R3, R47.reuse, R6 ;  /* 0x000000062f037220 */ /* 0x040fe20000400000 */
[C---:B------:R-:W-:Y:S01]  /*6bc0*/  FMUL R5, R47.reuse, R9 ;  /* 0x000000092f057220 */ /* 0x040fe20000400000 */
[C---:B------:R-:W-:Y:S01]  /*6bd0*/  FMUL R8, R47.reuse, R12 ;  /* 0x0000000c2f087220 */ /* 0x040fe20000400000 */
[C---:B------:R-:W-:Y:S01]  /*6be0*/  FMUL R6, R47.reuse, R10 ;  /* 0x0000000a2f067220 */ /* 0x040fe20000400000 */
[C---:B------:R-:W-:Y:S01]  /*6bf0*/  FMUL R9, R47.reuse, R13 ;  /* 0x0000000d2f097220 */ /* 0x040fe20000400000 */
[----:B------:R-:W-:Y:S01]  /*6c00*/  FMUL R12, R47, R16 ;  /* 0x000000102f0c7220 */ /* 0x000fe20000400000 */
[----:B------:R-:W-:Y:S01]  /*6c10*/  FFMA R0, R49, R50, R0 ;  /* 0x0000003231007223 */ /* 0x000fe20000000000 */
[C---:B------:R-:W-:Y:S01]  /*6c20*/  FMUL R10, R47.reuse, R14 ;  /* 0x0000000e2f0a7220 */ /* 0x040fe20000400000 */
[C---:B------:R-:W-:Y:S01]  /*6c30*/  FMUL R13, R47.reuse, R17 ;  /* 0x000000112f0d7220 */ /* 0x040fe20000400000 */
[----:B------:R-:W-:Y:S01]  /*6c40*/  FMUL R16, R47, R20 ;  /* 0x000000142f107220 */ /* 0x000fe20000400000 */
[----:B------:R-:W-:Y:S01]  /*6c50*/  FFMA R2, R49, R51, R2 ;  /* 0x0000003331027223 */ /* 0x000fe20000000002 */
[C---:B------:R-:W-:Y:S01]  /*6c60*/  FMUL R14, R47.reuse, R18 ;  /* 0x000000122f0e7220 */ /* 0x040fe20000400000 */
        /* <DEDUP_REMOVED lines=8> */
[----:B------:R-:W-:Y:S01]  /*6cf0*/  LOP3.LUT R32, R57, 0xffff0000, RZ, 0xc0, !PT ;  /* 0xffff000039207812 */ /* 0x000fe200078ec0ff */
[C---:B------:R-:W-:Y:S01]  /*6d00*/  FMUL R26, R47.reuse, R30 ;  /* 0x0000001e2f1a7220 */ /* 0x040fe20000400000 */
[----:B------:R-:W-:Y:S01]  /*6d10*/  FMUL R29, R47, R33 ;  /* 0x000000212f1d7220 */ /* 0x000fe20000400000 */
[----:B------:R-:W-:Y:S01]  /*6d20*/  SHF.L.U32 R33, R58, 0x10, RZ ;  /* 0x000000103a217819 */ /* 0x000fe200000006ff */
[----:B------:R-:W-:Y:S01]  /*6d30*/  FFMA R3, R49, R52, R3 ;  /* 0x0000003431037223 */ /* 0x000fe20000000003 */
[----:B------:R-:W-:Y:S01]  /*6d40*/  F2FP.BF16.F32.PACK_AB R52, R2, R0 ;  /* 0x000000000234723e */ /* 0x000fe200000010ff */
[----:B------:R-:W-:Y:S01]  /*6d50*/  FMUL R7, R47, R7 ;  /* 0x000000072f077220 */ /* 0x000fe20000400000 */
[----:B------:R-:W-:Y:S01]  /*6d60*/  SHF.L.U32 R0, R59, 0x10, RZ ;  /* 0x000000103b007819 */ /* 0x000fe200000006ff */
[----:B------:R-:W-:Y:S01]  /*6d70*/  FMUL R30, R47, R34 ;  /* 0x000000222f1e7220 */ /* 0x000fe20000400000 */
[----:B------:R-:W-:Y:S01]  /*6d80*/  LOP3.LUT R34, R58, 0xffff0000, RZ, 0xc0, !PT ;  /* 0xffff00003a227812 */ /* 0x000fe200078ec0ff */
[----:B------:R-:W-:Y:S01]  /*6d90*/  FFMA R7, R49, R32, R7 ;  /* 0x0000002031077223 */ /* 0x000fe20000000007 */
[----:B------:R-:W-:Y:S01]  /*6da0*/  LOP3.LUT R2, R59, 0xffff0000, RZ, 0xc0, !PT ;  /* 0xffff00003b027812 */ /* 0x000fe200078ec0ff */
[----:B------:R-:W-:Y:S01]  /*6db0*/  FFMA R4, R49, R33, R4 ;  /* 0x0000002131047223 */ /* 0x000fe20000000004 */
[----:B------:R-:W-:Y:S01]  /*6dc0*/  FMUL R11, R47, R11 ;  /* 0x0000000b2f0b7220 */ /* 0x000fe20000400000 */
[----:B------:R-:W-:Y:S01]  /*6dd0*/  FFMA R5, R49, R34, R5 ;  /* 0x0000002231057223 */ /* 0x000fe20000000005 */
[----:B------:R-:W-:Y:S01]  /*6de0*/  F2FP.BF16.F32.PACK_AB R53, R7, R3 ;  /* 0x000000030735723e */ /* 0x000fe200000010ff */
[C---:B------:R-:W-:Y:S01]  /*6df0*/  FFMA R6, R49.reuse, R0, R6 ;  /* 0x0000000031067223 */ /* 0x040fe20000000006 */
[C---:B------:R-:W-:Y:S01]  /*6e00*/  SHF.L.U32 R0, R60.reuse, 0x10, RZ ;  /* 0x000000103c007819 */ /* 0x040fe200000006ff */
[----:B------:R-:W-:Y:S01]  /*6e10*/  FFMA R11, R49, R2, R11 ;  /* 0x00000002310b7223 */ /* 0x000fe2000000000b */
[----:B------:R-:W-:Y:S01]  /*6e20*/  LOP3.LUT R2, R60, 0xffff0000, RZ, 0xc0, !PT ;  /* 0xffff00003c027812 */ /* 0x000fe200078ec0ff */
[----:B------:R-:W-:Y:S01]  /*6e30*/  FMUL R15, R47, R15 ;  /* 0x0000000f2f0f7220 */ /* 0x000fe20000400000 */
[----:B------:R-:W-:Y:S01]  /*6e40*/  SHF.L.U32 R3, R61, 0x10, RZ ;  /* 0x000000103d037819 */ /* 0x000fe200000006ff */
[----:B------:R-:W-:Y:S01]  /*6e50*/  FFMA R8, R49, R0, R8 ;  /* 0x0000000031087223 */ /* 0x000fe20000000008 */
[----:B------:R-:W-:Y:S01]  /*6e60*/  LOP3.LUT R0, R61, 0xffff0000, RZ, 0xc0, !PT ;  /* 0xffff00003d007812 */ /* 0x000fe200078ec0ff */
[C---:B------:R-:W-:Y:S01]  /*6e70*/  FFMA R9, R49.reuse, R2, R9 ;  /* 0x0000000231097223 */ /* 0x040fe20000000009 */
[C---:B------:R-:W-:Y:S01]  /*6e80*/  SHF.L.U32 R2, R62.reuse, 0x10, RZ ;  /* 0x000000103e027819 */ /* 0x040fe200000006ff */
[----:B------:R-:W-:Y:S01]  /*6e90*/  FFMA R10, R49, R3, R10 ;  /* 0x00000003310a7223 */ /* 0x000fe2000000000a */
[----:B------:R-:W-:Y:S01]  /*6ea0*/  SHF.L.U32 R3, R63, 0x10, RZ ;  /* 0x000000103f037819 */ /* 0x000fe200000006ff */
[C---:B------:R-:W-:Y:S01]  /*6eb0*/  FFMA R15, R49.reuse, R0, R15 ;  /* 0x00000000310f7223 */ /* 0x040fe2000000000f */
[----:B------:R-:W-:Y:S01]  /*6ec0*/  LOP3.LUT R0, R62, 0xffff0000, RZ, 0xc0, !PT ;  /* 0xffff00003e007812 */ /* 0x000fe200078ec0ff */
[----:B------:R-:W-:Y:S01]  /*6ed0*/  FFMA R12, R49, R2, R12 ;  /* 0x00000002310c7223 */ /* 0x000fe2000000000c */
[C---:B------:R-:W-:Y:S01]  /*6ee0*/  SHF.L.U32 R2, R68.reuse, 0x10, RZ ;  /* 0x0000001044027819 */ /* 0x040fe200000006ff */
[----:B------:R-:W-:Y:S01]  /*6ef0*/  FMUL R19, R47, R19 ;  /* 0x000000132f137220 */ /* 0x000fe20000400000 */
[----:B------:R-:W-:Y:S01]  /*6f00*/  F2FP.BF16.F32.PACK_AB R54, R5, R4 ;  /* 0x000000040536723e */ /* 0x000fe200000010ff */
[----:B------:R-:W-:Y:S01]  /*6f10*/  FFMA R13, R49, R0, R13 ;  /* 0x00000000310d7223 */ /* 0x000fe2000000000d */
[----:B------:R-:W-:Y:S01]  /*6f20*/  LOP3.LUT R0, R63, 0xffff0000, RZ, 0xc0, !PT ;  /* 0xffff00003f007812 */ /* 0x000fe200078ec0ff */
[----:B------:R-:W-:Y:S01]  /*6f30*/  FFMA R14, R49, R3, R14 ;  /* 0x00000003310e7223 */ /* 0x000fe2000000000e */
[----:B------:R-:W-:Y:S01]  /*6f40*/  LOP3.LUT R3, R68, 0xffff0000, RZ, 0xc0, !PT ;  /* 0xffff000044037812 */ /* 0x000fe200078ec0ff */
[----:B------:R-:W-:Y:S01]  /*6f50*/  FMUL R23, R47, R23 ;  /* 0x000000172f177220 */ /* 0x000fe20000400000 */
[----:B------:R-:W-:Y:S01]  /*6f60*/  F2FP.BF16.F32.PACK_AB R55, R11, R6 ;  /* 0x000000060b37723e */ /* 0x000fe200000010ff */
[----:B------:R-:W-:Y:S01]  /*6f70*/  FFMA R19, R49, R0, R19 ;  /* 0x0000000031137223 */ /* 0x000fe20000000013 */
[----:B------:R-:W-:Y:S01]  /*6f80*/  SHF.L.U32 R0, R69, 0x10, RZ ;  /* 0x0000001045007819 */ /* 0x000fe200000006ff */
[----:B------:R-:W-:Y:S01]  /*6f90*/  FFMA R16, R49, R2, R16 ;  /* 0x0000000231107223 */ /* 0x000fe20000000010 */
[----:B------:R-:W-:Y:S01]  /*6fa0*/  LOP3.LUT R2, R69, 0xffff0000, RZ, 0xc0, !PT ;  /* 0xffff000045027812 */ /* 0x000fe200078ec0ff */
[----:B------:R-:W-:Y:S01]  /*6fb0*/  FFMA R17, R49, R3, R17 ;  /* 0x0000000331117223 */ /* 0x000fe20000000011 */
[----:B------:R-:W-:Y:S01]  /*6fc0*/  SHF.L.U32 R3, R71, 0x10, RZ ;  /* 0x0000001047037819 */ /* 0x000fe200000006ff */
[----:B------:R-:W-:Y:S01]  /*6fd0*/  FFMA R18, R49, R0, R18 ;  /* 0x0000000031127223 */ /* 0x000fe20000000012 */
[C---:B------:R-:W-:Y:S01]  /*6fe0*/  SHF.L.U32 R0, R70.reuse, 0x10, RZ ;  /* 0x0000001046007819 */ /* 0x040fe200000006ff */
[----:B------:R1:W-:Y:S01]  /*6ff0*/  STS.128 [R100], R52 ;  /* 0x0000003464007388 */ /* 0x0003e20000000c00 */
[----:B------:R-:W-:Y:S01]  /*7000*/  F2FP.BF16.F32.PACK_AB R8, R9, R8 ;  /* 0x000000080908723e */ /* 0x000fe200000010ff */
[C---:B------:R-:W-:Y:S01]  /*7010*/  FFMA R23, R49.reuse, R2, R23 ;  /* 0x0000000231177223 */ /* 0x040fe20000000017 */
[----:B------:R-:W-:Y:S01]  /*7020*/  LOP3.LUT R2, R70, 0xffff0000, RZ, 0xc0, !PT ;  /* 0xffff000046027812 */ /* 0x000fe200078ec0ff */
[----:B------:R-:W-:Y:S01]  /*7030*/  FFMA R20, R49, R0, R20 ;  /* 0x0000000031147223 */ /* 0x000fe20000000014 */
[----:B------:R-:W-:Y:S01]  /*7040*/  LOP3.LUT R0, R71, 0xffff0000, RZ, 0xc0, !PT ;  /* 0xffff000047007812 */ /* 0x000fe200078ec0ff */
[----:B------:R-:W-:Y:S01]  /*7050*/  FMUL R27, R47, R27 ;  /* 0x0000001b2f1b7220 */ /* 0x000fe20000400000 */
[----:B------:R-:W-:Y:S01]  /*7060*/  F2FP.BF16.F32.PACK_AB R9, R15, R10 ;  /* 0x0000000a0f09723e */ /* 0x000fe200000010ff */
[C---:B------:R-:W-:Y:S01]  /*7070*/  FFMA R21, R49.reuse, R2, R21 ;  /* 0x0000000231157223 */ /* 0x040fe20000000015 */
[C---:B------:R-:W-:Y:S01]  /*7080*/  FFMA R22, R49.reuse, R3, R22 ;  /* 0x0000000331167223 */ /* 0x040fe20000000016 */
[----:B------:R-:W-:Y:S01]  /*7090*/  FFMA R27, R49, R0, R27 ;  /* 0x00000000311b7223 */ /* 0x000fe2000000001b */
[C---:B------:R-:W-:Y:S01]  /*70a0*/  SHF.L.U32 R2, R76.reuse, 0x10, RZ ;  /* 0x000000104c027819 */ /* 0x040fe200000006ff */
[C---:B------:R-:W-:Y:S01]  /*70b0*/  FMUL R31, R47.reuse, R31 ;  /* 0x0000001f2f1f7220 */ /* 0x040fe20000400000 */
[----:B------:R-:W-:Y:S01]  /*70c0*/  LOP3.LUT R0, R76, 0xffff0000, RZ, 0xc0, !PT ;  /* 0xffff00004c007812 */ /* 0x000fe200078ec0ff */
[----:B------:R-:W-:Y:S01]  /*70d0*/  FMUL R35, R47, R35 ;  /* 0x000000232f237220 */ /* 0x000fe20000400000 */
[----:B------:R-:W-:Y:S01]  /*70e0*/  SHF.L.U32 R3, R77, 0x10, RZ ;  /* 0x000000104d037819 */ /* 0x000fe200000006ff */
[----:B------:R-:W-:Y:S01]  /*70f0*/  FFMA R24, R49, R2, R24 ;  /* 0x0000000231187223 */ /* 0x000fe20000000018 */
[----:B------:R-:W-:Y:S01]  /*7100*/  F2FP.BF16.F32.PACK_AB R10, R13, R12 ;  /* 0x0000000c0d0a723e */ /* 0x000fe200000010ff */
[----:B------:R-:W-:Y:S01]  /*7110*/  FFMA R25, R49, R0, R25 ;  /* 0x0000000031197223 */ /* 0x000fe20000000019 */
[----:B------:R-:W-:Y:S01]  /*7120*/  F2FP.BF16.F32.PACK_AB R11, R19, R14 ;  /* 0x0000000e130b723e */ /* 0x000fe200000010ff */
[----:B------:R-:W-:Y:S01]  /*7130*/  FFMA R26, R49, R3, R26 ;  /* 0x00000003311a7223 */ /* 0x000fe2000000001a */
[----:B------:R-:W-:Y:S02]  /*7140*/  LOP3.LUT R0, R77, 0xffff0000, RZ, 0xc0, !PT ;  /* 0xffff00004d007812 */ /* 0x000fe400078ec0ff */
[C---:B------:R-:W-:Y:S01]  /*7150*/  SHF.L.U32 R2, R78.reuse, 0x10, RZ ;  /* 0x000000104e027819 */ /* 0x040fe200000006ff */
[----:B------:R1:W-:Y:S01]  /*7160*/  STS.128 [R99+0x10], R8 ;  /* 0x0000100863007388 */ /* 0x0003e20000000c00 */
[----:B------:R-:W-:Y:S01]  /*7170*/  LOP3.LUT R3, R78, 0xffff0000, RZ, 0xc0, !PT ;  /* 0xffff00004e037812 */ /* 0x000fe200078ec0ff */
[----:B------:R-:W-:Y:S01]  /*7180*/  FFMA R31, R49, R0, R31 ;  /* 0x00000000311f7223 */ /* 0x000fe2000000001f */
[----:B------:R-:W-:Y:S01]  /*7190*/  SHF.L.U32 R4, R79, 0x10, RZ ;  /* 0x000000104f047819 */ /* 0x000fe200000006ff */
[----:B------:R-:W-:Y:S01]  /*71a0*/  FFMA R28, R49, R2, R28 ;  /* 0x00000002311c7223 */ /* 0x000fe2000000001c */
[----:B------:R-:W-:Y:S01]  /*71b0*/  F2FP.BF16.F32.PACK_AB R16, R17, R16 ;  /* 0x000000101110723e */ /* 0x000fe200000010ff */
[----:B------:R-:W-:Y:S01]  /*71c0*/  FFMA R29, R49, R3, R29 ;  /* 0x00000003311d7223 */ /* 0x000fe2000000001d */
[----:B------:R-:W-:Y:S01]  /*71d0*/  LOP3.LUT R5, R79, 0xffff0000, RZ, 0xc0, !PT ;  /* 0xffff00004f057812 */ /* 0x000fe200078ec0ff */
[----:B------:R-:W-:Y:S01]  /*71e0*/  FFMA R30, R49, R4, R30 ;  /* 0x00000004311e7223 */ /* 0x000fe2000000001e */
[----:B------:R-:W-:Y:S02]  /*71f0*/  F2FP.BF16.F32.PACK_AB R17, R23, R18 ;  /* 0x000000121711723e */ /* 0x000fe400000010ff */
[----:B------:R-:W-:Y:S01]  /*7200*/  F2FP.BF16.F32.PACK_AB R18, R21, R20 ;  /* 0x000000141512723e */ /* 0x000fe200000010ff */
[----:B------:R-:W-:Y:S01]  /*7210*/  FFMA R35, R49, R5, R35 ;  /* 0x0000000531237223 */ /* 0x000fe20000000023 */
[----:B------:R-:W-:Y:S02]  /*7220*/  F2FP.BF16.F32.PACK_AB R19, R27, R22 ;  /* 0x000000161b13723e */ /* 0x000fe400000010ff */
[----:B------:R-:W-:Y:S02]  /*7230*/  F2FP.BF16.F32.PACK_AB R24, R25, R24 ;  /* 0x000000181918723e */ /* 0x000fe400000010ff */
[----:B------:R-:W-:Y:S01]  /*7240*/  F2FP.BF16.F32.PACK_AB R25, R31, R26 ;  /* 0x0000001a1f19723e */ /* 0x000fe200000010ff */
[----:B------:R1:W-:Y:S01]  /*7250*/  STS.128 [R98+0x20], R16 ;  /* 0x0000201062007388 */ /* 0x0003e20000000c00 */
[----:B------:R-:W-:Y:S02]  /*7260*/  F2FP.BF16.F32.PACK_AB R26, R29, R28 ;  /* 0x0000001c1d1a723e */ /* 0x000fe400000010ff */
[----:B------:R-:W-:Y:S05]  /*7270*/  F2FP.BF16.F32.PACK_AB R27, R35, R30 ;  /* 0x0000001e231b723e */ /* 0x000fea00000010ff */
[----:B------:R1:W-:Y:S01]  /*7280*/  STS.128 [R106+0x30], R24 ;  /* 0x000030186a007388 */ /* 0x0003e20000000c00 */
[----:B------:R-:W-:Y:S01]  /*7290*/  @!PT LDS RZ, [RZ] ;  /* 0x00000000fffff984 */ /* 0x000fe20000000800 */
[----:B------:R-:W-:Y:S01]  /*72a0*/  @!PT LDS RZ, [RZ] ;  /* 0x00000000fffff984 */ /* 0x000fe20000000800 */
[----:B------:R-:W-:Y:S01]  /*72b0*/  @!PT LDS RZ, [RZ] ;  /* 0x00000000fffff984 */ /* 0x000fe20000000800 */
[----:B------:R-:W-:Y:S01]  /*72c0*/  @!PT LDS RZ, [RZ] ;  /* 0x00000000fffff984 */ /* 0x000fe20000000800 */
[----:B------:R2:W-:Y:S07]  /*72d0*/  MEMBAR.ALL.CTA ;  /* 0x0000000000007992 */ /* 0x0005ee0000008000 */
[----:B--2---:R-:W2:Y:S02]  /*72e0*/  FENCE.VIEW.ASYNC.S ;  /* 0x00000000000073c6 */ /* 0x004ea40000000000 */
[----:B--2---:R-:W-:Y:S06]  /*72f0*/  BAR.SYNC.DEFER_BLOCKING 0x1, 0x80 ;  /* 0x0042000000007b1d */ /* 0x004fec0000010000 */
[----:B------:R-:W-:Y:S05]  /*7300*/  @P0 BRA `(.L_x_126) ;  /* 0x0000000000280947 */ /* 0x000fea0003800000 */
[----:B------:R-:W-:Y:S02]  /*7310*/  UIADD3 UR4, UPT, UPT, UR49, 0x400, URZ ;  /* 0x0000040031047890 */ /* 0x000fe4000fffe0ff */
[----:B------:R-:W-:Y:S01]  /*7320*/  UIADD3 UR6, UP0, UPT, UR52, 0xa80, URZ ;  /* 0x00000a8034067890 */ /* 0x000fe2000ff1e0ff */
[----:B------:R-:W-:Y:S03]  /*7330*/  UMOV UR39, UR44 ;  /* 0x0000002c00277c82 */ /* 0x000fe60008000000 */
[----:B------:R-:W-:Y:S01]  /*7340*/  MOV R93, UR4 ;  /* 0x00000004005d7c02 */ /* 0x000fe20008000f00 */
[----:B------:R-:W-:Y:S03]  /*7350*/  UIADD3.X UR7, UPT, UPT, URZ, UR53, URZ, UP0, !UPT ;  /* 0x00000035ff077290 */ /* 0x000fe600087fe4ff */
[----:B------:R-:W-:Y:S11]  /*7360*/  R2UR UR36, R93 ;  /* 0x000000005d2472ca */ /* 0x000ff600000e0000 */
[----:B------:R-:W-:Y:S02]  /*7370*/  @!UPT UIADD3 URZ, UPT, UPT, URZ, URZ, URZ ;  /* 0x000000fffffff290 */ /* 0x000fe4000fffe0ff */
[----:B------:R2:W-:Y:S01]  /*7380*/  UTMASTG.3D [UR36], [UR6] ;  /* 0x00000024060073b5 */ /* 0x0005e20008010000 */
[----:B------:R0:W-:Y:S01]  /*7390*/  UTMACMDFLUSH ;  /* 0x00000000000079b7 */ /* 0x0001e20000000000 */
[----:B--2---:R-:W-:Y:S04]  /*73a0*/  DEPBAR.LE SB0, 0x1 ;  /* 0x000080400000791a */ /* 0x004fe80000000000 */
.L_x_126:
[----:B------:R-:W-:Y:S05]  /*73b0*/  BSYNC.RECONVERGENT B0 ;  /* 0x0000000000007941 */ /* 0x000fea0003800200 */
.L_x_125:
[----:B------:R-:W-:Y:S01]  /*73c0*/  BAR.SYNC.DEFER_BLOCKING 0x1, 0x80 ;  /* 0x0042000000007b1d */ /* 0x000fe20000010000 */
[----:B------:R-:W-:Y:S01]  /*73d0*/  ISETP.NE.AND P1, PT, R107, RZ, PT ;  /* 0x000000ff6b00720c */ /* 0x000fe20003f25270 */
[----:B------:R-:W-:Y:S01]  /*73e0*/  UISETP.NE.AND UP0, UPT, UR50, URZ, UPT ;  /* 0x000000ff3200728c */ /* 0x000fe2000bf05270 */
[----:B------:R-:W-:Y:S11]  /*73f0*/  LEA R2, R65, UR49, 0x3 ;  /* 0x0000003141027c11 */ /* 0x000ff6000f8e18ff */
[----:B------:R-:W-:Y:S01]  /*7400*/  @P1 SHF.L.U32 R3, R97, 0x1f, RZ ;  /* 0x0000001f61031819 */ /* 0x000fe200000006ff */
[----:B------:R-:W-:Y:S06]  /*7410*/  BRA.U !UP0, `(.L_x_127) ;  /* 0x0000000108247547 */ /* 0x000fec000b800000 */
[----:B------:R-:W-:Y:S01]  /*7420*/  IMAD.U32 R4, RZ, RZ, UR51 ;  /* 0x00000033ff047e24 */ /* 0x000fe2000f8e00ff */
[----:B------:R-:W-:Y:S01]  /*7430*/  MOV R0, UR45 ;  /* 0x0000002d00007c02 */ /* 0x000fe20008000f00 */
[----:B------:R-:W-:Y:S03]  /*7440*/  UIADD3 UR51, UPT, UPT, UR51, 0x1, URZ ;  /* 0x0000000133337890 */ /* 0x000fe6000fffe0ff */
[----:B------:R-:W-:Y:S01]  /*7450*/  @P1 LEA R4, R4, UR49, 0x3 ;  /* 0x0000003104041c11 */ /* 0x000fe2000f8e18ff */
[----:B------:R-:W-:Y:S04]  /*7460*/  UISETP.NE.AND UP0, UPT, UR51, 0x4, UPT ;  /* 0x000000043300788c */ /* 0x000fe8000bf05270 */
[----:B------:R-:W-:Y:S01]  /*7470*/  @P1 VIADD R4, R4, 0x170 ;  /* 0x0000017004041836 */ /* 0x000fe20000000000 */
[----:B------:R-:W-:Y:S04]  /*7480*/  USEL UR51, UR51, URZ, UP0 ;  /* 0x000000ff33337287 */ /* 0x000fe80008000000 */
[----:B------:R-:W-:Y:S04]  /*7490*/  @P1 PRMT R0, R0, 0x654, R4 ;  /* 0x0000065400001816 */ /* 0x000fe80000000004 */
[----:B------:R2:W-:Y:S04]  /*74a0*/  @P1 SYNCS.ARRIVE.TRANS64.RED.A1T0 RZ, [R0+URZ], RZ ;  /* 0x000000ff00ff19a7 */ /* 0x0005e800081004ff */
.L_x_127:
[----:B------:R-:W4:Y:S01]  /*74b0*/  @P1 SYNCS.PHASECHK.TRANS64.TRYWAIT P0, [R2+URZ+0x150], R3 ;  /* 0x00015003020015a7 */ /* 0x000f2200080011ff */
[----:B------:R-:W-:Y:S01]  /*74c0*/  BSSY B1, `(.L_x_128) ;  /* 0x0000016000017945 */ /* 0x000fe20003800000 */
[----:B----4-:R-:W-:Y:S03]  /*74d0*/  @P1 SEL R66, RZ, 0x1, !P0 ;  /* 0x00000001ff421807 */ /* 0x010fe60004000000 */
[----:B------:R-:W-:Y:S05]  /*74e0*/  @!P1 BRA `(.L_x_129) ;  /* 0x00000000004c9947 */ /* 0x000fea0003800000 */
[----:B------:R-:W-:Y:S01]  /*74f0*/  ISETP.NE.AND P0, PT, R66, RZ, PT ;  /* 0x000000ff4200720c */ /* 0x000fe20003f05270 */
[----:B------:R-:W-:Y:S01]  /*7500*/  BSSY B0, `(.L_x_130) ;  /* 0x000000b000007945 */ /* 0x000fe20003800000 */
[----:B------:R-:W-:Y:S11]  /*7510*/  ISETP.NE.AND P1, PT, R67, RZ, PT ;  /* 0x000000ff4300720c */ /* 0x000ff60003f25270 */
[----:B------:R-:W-:Y:S02]  /*7520*/  @!UPT UIADD3 URZ, UPT, UPT, URZ, URZ, URZ ;  /* 0x000000fffffff290 */ /* 0x000fe4000fffe0ff */
[C---:B------:R-:W-:Y:S01]  /*7530*/  @P1 IMAD R6, R65.reuse, 0x2000, R100 ;  /* 0x0000200041061824 */ /* 0x040fe200078e0264 */
[C---:B------:R-:W-:Y:S01]  /*7540*/  @P1 LEA R4, R65.reuse, R98, 0xd ;  /* 0x0000006241041211 */ /* 0x040fe200078e68ff */
[C---:B------:R-:W-:Y:S02]  /*7550*/  @P1 IMAD R5, R65.reuse, 0x2000, R99 ;  /* 0x0000200041051824 */ /* 0x040fe400078e0263 */
[----:B------:R-:W-:Y:S01]  /*7560*/  @P1 IMAD R3, R65, 0x2000, R106 ;  /* 0x0000200041031824 */ /* 0x000fe200078e026a */
[----:B------:R-:W-:Y:S06]  /*7570*/  @P0 BRA `(.L_x_131) ;  /* 0x00000000000c0947 */ /* 0x000fec0003800000 */
[----:B--2---:R-:W-:Y:S04]  /*7580*/  SHF.L.U32 R0, R97, 0x1f, RZ ;  /* 0x0000001f61007819 */ /* 0x004fe800000006ff */
[----:B------:R-:W2:Y:S02]  /*7590*/  SYNCS.PHASECHK.TRANS64.TRYWAIT P0, [R2+URZ+0x150], R0 ;  /* 0x00015000020075a7 */ /* 0x000ea400080011ff */
[----:B--2---:R-:W-:Y:S05]  /*75a0*/  @!P0 BRA `(.L_x_132) ;  /* 0x0000003400d48947 */ /* 0x004fea0003800000 */
.L_x_131:
[----:B------:R-:W-:Y:S05]  /*75b0*/  BSYNC B0 ;  /* 0x0000000000007941 */ /* 0x000fea0003800000 */
.L_x_130:
[----:B------:R-:W-:Y:S02]  /*75c0*/  ISETP.NE.AND P0, PT, R67, RZ, PT ;  /* 0x000000ff4300720c */ /* 0x000fe40003f05270 */
[----:B------:R-:W-:Y:S11]  /*75d0*/  IADD3 R65, PT, PT, R65, 0x1, RZ ;  /* 0x0000000141417810 */ /* 0x000ff60007ffe0ff */
[----:B------:R4:W1:Y:S04]  /*75e0*/  @P0 LDS.128 R56, [R6] ;  /* 0x0000000006380984 */ /* 0x0008680000000c00 */
[----:B------:R4:W1:Y:S04]  /*75f0*/  @P0 LDS.128 R60, [R5+0x10] ;  /* 0x00001000053c0984 */ /* 0x0008680000000c00 */
[----:B------:R4:W1:Y:S04]  /*7600*/  @P0 LDS.128 R68, [R4+0x20] ;  /* 0x0000200004440984 */ /* 0x0008680000000c00 */
[----:B------:R4:W1:Y:S02]  /*7610*/  @P0 LDS.128 R76, [R3+0x30] ;  /* 0x00003000034c0984 */ /* 0x0008640000000c00 */
.L_x_129:
[----:B------:R-:W-:Y:S05]  /*7620*/  BSYNC B1 ;  /* 0x0000000000017941 */ /* 0x000fea0003800000 */
.L_x_128:
[----:B--2---:R-:W-:Y:S05]  /*7630*/  VIADD R0, R48, 0x20 ;  /* 0x0000002030007836 */ /* 0x004fea0000000000 */
[----:B------:R-:W-:Y:S04]  /*7640*/  SHF.R.U32.HI R0, RZ, 0x15, R0 ;  /* 0x00000015ff007819 */ /* 0x000fe80000011600 */
[----:B------:R-:W-:Y:S11]  /*7650*/  LOP3.LUT P0, RZ, R0, 0x3, R92, 0x48, !PT ;  /* 0x0000000300ff7812 */ /* 0x000ff6000780485c */
[----:B------:R-:W-:Y:S02]  /*7660*/  @!UPT UIADD3 URZ, UPT, UPT, URZ, URZ, URZ ;  /* 0x000000fffffff290 */ /* 0x000fe4000fffe0ff */
[----:B------:R-:W-:Y:S05]  /*7670*/  @!P0 BRA `(.L_x_133) ;  /* 0x0000000000408947 */ /* 0x000fea0003800000 */
[----:B------:R-:W2:Y:S01]  /*7680*/  LDCU.64 UR8, c[0x4][0x70] ;  /* 0x01000e00ff0877ac */ /* 0x000ea20008000a00 */
[----:B----4-:R-:W-:Y:S01]  /*7690*/  MOV R3, 0x0 ;  /* 0x0000000000037802 */ /* 0x010fe20000000f00 */
[----:B------:R-:W-:Y:S02]  /*76a0*/  HFMA2 R12, -RZ, RZ, 0, 5.9604644775390625e-08 ;  /* 0x00000001ff0c7431 */ /* 0x000fe400000001ff */
[----:B-1----:R-:W-:Y:S02]  /*76b0*/  IMAD.MOV.U32 R8, RZ, RZ, 0x192 ;  /* 0x00000192ff087424 */ /* 0x002fe400078e00ff */
[----:B------:R-:W-:Y:S01]  /*76c0*/  IMAD.MOV.U32 R13, RZ, RZ, RZ ;  /* 0x000000ffff0d7224 */ /* 0x000fe200078e00ff */
[----:B------:R-:W1:Y:S01]  /*76d0*/  LDCU.64 UR6, c[0x4][0x78] ;  /* 0x01000f00ff0677ac */ /* 0x000e620008000a00 */
[----:B------:R-:W4:Y:S01]  /*76e0*/  LDC.64 R2, c[0x4][R3] ;  /* 0x0100000003027b82 */ /* 0x000f220000000a00 */
[----:B------:R-:W5:Y:S01]  /*76f0*/  LDCU.64 UR4, c[0x4][0x10] ;  /* 0x01000200ff0477ac */ /* 0x000f620008000a00 */
[----:B--2---:R-:W-:Y:S01]  /*7700*/  MOV R5, UR9 ;  /* 0x0000000900057c02 */ /* 0x004fe20008000f00 */
[----:B------:R-:W-:Y:S01]  /*7710*/  IMAD.U32 R4, RZ, RZ, UR8 ;  /* 0x00000008ff047e24 */ /* 0x000fe2000f8e00ff */
[----:B-1----:R-:W-:Y:S01]  /*7720*/  MOV R7, UR7 ;  /* 0x0000000700077c02 */ /* 0x002fe20008000f00 */
[----:B------:R-:W-:Y:S01]  /*7730*/  IMAD.U32 R6, RZ, RZ, UR6 ;  /* 0x00000006ff067e24 */ /* 0x000fe2000f8e00ff */
[----:B-----5:R-:W-:Y:S01]  /*7740*/  MOV R11, UR5 ;  /* 0x00000005000b7c02 */ /* 0x020fe20008000f00 */
[----:B------:R-:W-:Y:S02]  /*7750*/  IMAD.U32 R10, RZ, RZ, UR4 ;  /* 0x00000004ff0a7e24 */ /* 0x000fe4000f8e00ff */
[----:B------:R-:W-:Y:S07]  /*7760*/  LEPC R20, `(.L_x_133) ;  /* 0x000000001014794e */ /* 0x000fee0000000000 */
[----:B---34-:R-:W-:Y:S05]  /*7770*/  CALL.ABS.NOINC R2 ;  /* 0x0000000002007343 */ /* 0x018fea0003c00000 */
.L_x_133:
[----:B------:R-:W-:Y:S01]  /*7780*/  ISETP.NE.AND P6, PT, R107, RZ, PT ;  /* 0x000000ff6b00720c */ /* 0x000fe20003fc5270 */
[----:B------:R-:W-:Y:S05]  /*7790*/  WARPSYNC.ALL ;  /* 0x0000000000007948 */ /* 0x000fea0003800000 */
[----:B------:R-:W-:Y:S01]  /*77a0*/  R2UR UR4, R48 ;  /* 0x00000000300472ca */ /* 0x000fe200000e0000 */
[----:B------:R-:W-:Y:S01]  /*77b0*/  BSSY.RECONVERGENT B0, `(.L_x_134) ;  /* 0x000008f000007945 */ /* 0x000fe20003800200 */
[----:B------:R-:W-:Y:S02]  /*77c0*/  MOV R50, UR51 ;  /* 0x0000003300327c02 */ /* 0x000fe40008000f00 */
[----:B-1--4-:R-:W-:Y:S02]  /*77d0*/  SHF.L.U32 R3, R56, 0x10, RZ ;  /* 0x0000001038037819 */ /* 0x012fe400000006ff */
[----:B------:R-:W-:Y:S02]  /*77e0*/  MOV R72, UR45 ;  /* 0x0000002d00487c02 */ /* 0x000fe40008000f00 */
[----:B------:R-:W-:Y:S02]  /*77f0*/  @P6 LEA R50, R50, UR49, 0x3 ;  /* 0x0000003132326c11 */ /* 0x000fe4000f8e18ff */
[C---:B------:R-:W-:Y:S02]  /*7800*/  LOP3.LUT R51, R57.reuse, 0xffff0000, RZ, 0xc0, !PT ;  /* 0xffff000039337812 */ /* 0x040fe400078ec0ff */
[----:B------:R-:W-:Y:S01]  /*7810*/  @P6 IADD3 R50, PT, PT, R50, 0x170, RZ ;  /* 0x0000017032326810 */ /* 0x000fe20007ffe0ff */
[----:B------:R-:W1:Y:S01]  /*7820*/  LDTM.x32 R4, tmem[UR4+0x20] ;  /* 0x00002004000479ee */ /* 0x000e6200082c0000 */
[----:B------:R-:W-:Y:S02]  /*7830*/  ISETP.NE.AND P0, PT, R102, RZ, PT ;  /* 0x000000ff6600720c */ /* 0x000fe40003f05270 */
[----:B------:R-:W-:Y:S02]  /*7840*/  @P6 PRMT R72, R72, 0x654, R50 ;  /* 0x0000065448486816 */ /* 0x000fe40000000032 */
[----:B------:R-:W-:Y:S01]  /*7850*/  SHF.L.U32 R50, R57, 0x10, RZ ;  /* 0x0000001039327819 */ /* 0x000fe200000006ff */
[C---:B-1----:R-:W-:Y:S01]  /*7860*/  FMUL R0, R47.reuse, R4 ;  /* 0x000000042f007220 */ /* 0x042fe20000400000 */
[----:B------:R-:W-:Y:S01]  /*7870*/  LOP3.LUT R4, R56, 0xffff0000, RZ, 0xc0, !PT ;  /* 0xffff000038047812 */ /* 0x000fe200078ec0ff */
[C---:B------:R-:W-:Y:S01]  /*7880*/  FMUL R2, R47.reuse, R5 ;  /* 0x000000052f027220 */ /* 0x040fe20000400000 */
[----:B------:R-:W-:Y:S01]  /*7890*/  FMUL R7, R47, R7 ;  /* 0x000000072f077220 */ /* 0x000fe20000400000 */
[----:B------:R-:W-:Y:S01]  /*78a0*/  FFMA R0, R49, R3, R0 ;  /* 0x0000000331007223 */ /* 0x000fe20000000000 */
[----:B------:R-:W-:Y:S01]  /*78b0*/  FMUL R3, R47, R6 ;  /* 0x000000062f037220 */ /* 0x000fe20000400000 */
[----:B------:R-:W-:Y:S01]  /*78c0*/  FFMA R2, R49, R4, R2 ;  /* 0x0000000431027223 */ /* 0x000fe20000000002 */
[C---:B------:R-:W-:Y:S01]  /*78d0*/  FMUL R4, R47.reuse, R8 ;  /* 0x000000082f047220 */ /* 0x040fe20000400000 */
[C---:B------:R-:W-:Y:S01]  /*78e0*/  FMUL R8, R47.reuse, R12 ;  /* 0x0000000c2f087220 */ /* 0x040fe20000400000 */
[C---:B------:R-:W-:Y:S01]  /*78f0*/  FMUL R12, R47.reuse, R16 ;  /* 0x000000102f0c7220 */ /* 0x040fe20000400000 */
[C---:B------:R-:W-:Y:S01]  /*7900*/  FMUL R16, R47.reuse, R20 ;  /* 0x000000142f107220 */ /* 0x040fe20000400000 */
[----:B------:R-:W-:Y:S01]  /*7910*/  F2FP.BF16.F32.PACK_AB R52, R2, R0 ;  /* 0x000000000234723e */ /* 0x000fe200000010ff */
[C---:B------:R-:W-:Y:S01]  /*7920*/  FMUL R20, R47.reuse, R24 ;  /* 0x000000182f147220 */ /* 0x040fe20000400000 */
[C---:B------:R-:W-:Y:S01]  /*7930*/  LOP3.LUT R0, R58.reuse, 0xffff0000, RZ, 0xc0, !PT ;  /* 0xffff00003a007812 */ /* 0x040fe200078ec0ff */
[----:B------:R-:W-:Y:S01]  /*7940*/  FMUL R24, R47, R28 ;  /* 0x0000001c2f187220 */ /* 0x000fe20000400000 */
[----:B------:R-:W-:Y:S01]  /*7950*/  SHF.L.U32 R2, R59, 0x10, RZ ;  /* 0x000000103b027819 */ /* 0x000fe200000006ff */
[C---:B------:R-:W-:Y:S01]  /*7960*/  FMUL R28, R47.reuse, R32 ;  /* 0x000000202f1c7220 */ /* 0x040fe20000400000 */
[----:B------:R-:W-:Y:S01]  /*7970*/  SHF.L.U32 R32, R58, 0x10, RZ ;  /* 0x000000103a207819 */ /* 0x000fe200000006ff */
[----:B------:R-:W-:Y:S01]  /*7980*/  FMUL R5, R47, R9 ;  /* 0x000000092f057220 */ /* 0x000fe20000400000 */
[C---:B------:R-:W-:Y:S01]  /*7990*/  FFMA R3, R49.reuse, R50, R3 ;  /* 0x0000003231037223 */ /* 0x040fe20000000003 */
[----:B------:R-:W-:Y:S01]  /*79a0*/  FFMA R7, R49, R51, R7 ;  /* 0x0000003331077223 */ /* 0x000fe20000000007 */
[----:B------:R-:W-:Y:S01]  /*79b0*/  FMUL R6, R47, R10 ;  /* 0x0000000a2f067220 */ /* 0x000fe20000400000 */
[----:B------:R-:W-:Y:S01]  /*79c0*/  FFMA R4, R49, R32, R4 ;  /* 0x0000002031047223 */ /* 0x000fe20000000004 */
[----:B------:R-:W-:Y:S01]  /*79d0*/  LOP3.LUT R32, R59, 0xffff0000, RZ, 0xc0, !PT ;  /* 0xffff00003b207812 */ /* 0x000fe200078ec0ff */
[----:B------:R-:W-:Y:S01]  /*79e0*/  FFMA R5, R49, R0, R5 ;  /* 0x0000000031057223 */ /* 0x000fe20000000005 */
[C---:B------:R-:W-:Y:S01]  /*79f0*/  SHF.L.U32 R0, R60.reuse, 0x10, RZ ;  /* 0x000000103c007819 */ /* 0x040fe200000006ff */
[----:B------:R-:W-:Y:S01]  /*7a00*/  FMUL R11, R47, R11 ;  /* 0x0000000b2f0b7220 */ /* 0x000fe20000400000 */
[----:B------:R-:W-:Y:S01]  /*7a10*/  F2FP.BF16.F32.PACK_AB R53, R7, R3 ;  /* 0x000000030735723e */ /* 0x000fe200000010ff */
[C---:B------:R-:W-:Y:S01]  /*7a20*/  FFMA R6, R49.reuse, R2, R6 ;  /* 0x0000000231067223 */ /* 0x040fe20000000006 */
[----:B------:R-:W-:Y:S01]  /*7a30*/  LOP3.LUT R2, R60, 0xffff0000, RZ, 0xc0, !PT ;  /* 0xffff00003c027812 */ /* 0x000fe200078ec0ff */
[----:B------:R-:W-:Y:S01]  /*7a40*/  FFMA R11, R49, R32, R11 ;  /* 0x00000020310b7223 */ /* 0x000fe2000000000b */
[----:B------:R-:W-:Y:S01]  /*7a50*/  SHF.L.U32 R3, R61, 0x10, RZ ;  /* 0x000000103d037819 */ /* 0x000fe200000006ff */
[----:B------:R-:W-:Y:S01]  /*7a60*/  FFMA R8, R49, R0, R8 ;  /* 0x0000000031087223 */ /* 0x000fe20000000008 */
[----:B------:R-:W-:Y:S01]  /*7a70*/  LOP3.LUT R0, R61, 0xffff0000, RZ, 0xc0, !PT ;  /* 0xffff00003d007812 */ /* 0x000fe200078ec0ff */
[----:B------:R-:W-:Y:S01]  /*7a80*/  FMUL R9, R47, R13 ;  /* 0x0000000d2f097220 */ /* 0x000fe20000400000 */
[----:B------:R-:W-:Y:S01]  /*7a90*/  F2FP.BF16.F32.PACK_AB R54, R5, R4 ;  /* 0x000000040536723e */ /* 0x000fe200000010ff */
[----:B------:R-:W-:Y:S01]  /*7aa0*/  FMUL R10, R47, R14 ;  /* 0x0000000e2f0a7220 */ /* 0x000fe20000400000 */
[----:B------:R-:W-:Y:S01]  /*7ab0*/  F2FP.BF16.F32.PACK_AB R55, R11, R6 ;  /* 0x000000060b37723e */ /* 0x000fe200000010ff */
[----:B------:R-:W-:Y:S01]  /*7ac0*/  FMUL R15, R47, R15 ;  /* 0x0000000f2f0f7220 */ /* 0x000fe20000400000 */
[----:B------:R-:W-:Y:S01]  /*7ad0*/  SHF.L.U32 R4, R77, 0x10, RZ ;  /* 0x000000104d047819 */ /* 0x000fe200000006ff */
[C---:B------:R-:W-:Y:S01]  /*7ae0*/  FFMA R9, R49.reuse, R2, R9 ;  /* 0x0000000231097223 */ /* 0x040fe20000000009 */
[C---:B------:R-:W-:Y:S01]  /*7af0*/  SHF.L.U32 R2, R62.reuse, 0x10, RZ ;  /* 0x000000103e027819 */ /* 0x040fe200000006ff */
[C---:B------:R-:W-:Y:S01]  /*7b00*/  FFMA R10, R49.reuse, R3, R10 ;  /* 0x00000003310a7223 */ /* 0x040fe2000000000a */
[----:B------:R-:W-:Y:S01]  /*7b10*/  LOP3.LUT R3, R62, 0xffff0000, RZ, 0xc0, !PT ;  /* 0xffff00003e037812 */ /* 0x000fe200078ec0ff */
[----:B------:R-:W-:Y:S01]  /*7b20*/  FFMA R15, R49, R0, R15 ;  /* 0x00000000310f7223 */ /* 0x000fe2000000000f */
[----:B------:R-:W-:Y:S01]  /*7b30*/  SHF.L.U32 R0, R63, 0x10, RZ ;  /* 0x000000103f007819 */ /* 0x000fe200000006ff */
[----:B------:R-:W-:Y:S01]  /*7b40*/  FMUL R13, R47, R17 ;  /* 0x000000112f0d7220 */ /* 0x000fe20000400000 */
[----:B------:R-:W-:Y:S01]  /*7b50*/  F2FP.BF16.F32.PACK_AB R8, R9, R8 ;  /* 0x000000080908723e */ /* 0x000fe200000010ff */
[----:B------:R-:W-:Y:S01]  /*7b60*/  FMUL R14, R47, R18 ;  /* 0x000000122f0e7220 */ /* 0x000fe20000400000 */
[----:B------:R-:W-:Y:S01]  /*7b70*/  F2FP.BF16.F32.PACK_AB R9, R15, R10 ;  /* 0x0000000a0f09723e */ /* 0x000fe200000010ff */
[----:B------:R-:W-:Y:S01]  /*7b80*/  FFMA R12, R49, R2, R12 ;  /* 0x00000002310c7223 */ /* 0x000fe2000000000c */
[----:B------:R-:W-:Y:S01]  /*7b90*/  LOP3.LUT R2, R63, 0xffff0000, RZ, 0xc0, !PT ;  /* 0xffff00003f027812 */ /* 0x000fe200078ec0ff */
[----:B------:R-:W-:Y:S01]  /*7ba0*/  FFMA R13, R49, R3, R13 ;  /* 0x00000003310d7223 */ /* 0x000fe2000000000d */
[----:B------:R-:W-:Y:S01]  /*7bb0*/  SHF.L.U32 R3, R69, 0x10, RZ ;  /* 0x0000001045037819 */ /* 0x000fe200000006ff */
[----:B------:R-:W-:Y:S01]  /*7bc0*/  FFMA R14, R49, R0, R14 ;  /* 0x00000000310e7223 */ /* 0x000fe2000000000e */
[C---:B------:R-:W-:Y:S01]  /*7bd0*/  SHF.L.U32 R0, R68.reuse, 0x10, RZ ;  /* 0x0000001044007819 */ /* 0x040fe200000006ff */
[----:B------:R-:W-:Y:S01]  /*7be0*/  FMUL R19, R47, R19 ;  /* 0x000000132f137220 */ /* 0x000fe20000400000 */
[----:B------:R-:W-:Y:S01]  /*7bf0*/  F2FP.BF16.F32.PACK_AB R10, R13, R12 ;  /* 0x0000000c0d0a723e */ /* 0x000fe200000010ff */
[----:B------:R-:W-:Y:S01]  /*7c00*/  FMUL R17, R47, R21 ;  /* 0x000000152f117220 */ /* 0x000fe20000400000 */
[----:B------:R-:W-:Y:S01]  /*7c10*/  LOP3.LUT R5, R79, 0xffff0000, RZ, 0xc0, !PT ;  /* 0xffff00004f057812 */ /* 0x000fe200078ec0ff */
[C---:B------:R-:W-:Y:S01]  /*7c20*/  FFMA R19, R49.reuse, R2, R19 ;  /* 0x0000000231137223 */ /* 0x040fe20000000013 */
[----:B------:R-:W-:Y:S01]  /*7c30*/  LOP3.LUT R2, R68, 0xffff0000, RZ, 0xc0, !PT ;  /* 0xffff000044027812 */ /* 0x000fe200078ec0ff */
[----:B------:R1:W-:Y:S01]  /*7c40*/  STS.128 [R100+0x2000], R52 ;  /* 0x0020003464007388 */ /* 0x0003e20000000c00 */
[----:B------:R-:W-:Y:S01]  /*7c50*/  FFMA R16, R49, R0, R16 ;  /* 0x0000000031107223 */ /* 0x000fe20000000010 */
[----:B------:R-:W-:Y:S01]  /*7c60*/  LOP3.LUT R0, R69, 0xffff0000, RZ, 0xc0, !PT ;  /* 0xffff000045007812 */ /* 0x000fe200078ec0ff */
[----:B------:R-:W-:Y:S01]  /*7c70*/  FMUL R18, R47, R22 ;  /* 0x000000162f127220 */ /* 0x000fe20000400000 */
[----:B------:R-:W-:Y:S01]  /*7c80*/  F2FP.BF16.F32.PACK_AB R11, R19, R14 ;  /* 0x0000000e130b723e */ /* 0x000fe200000010ff */
[----:B------:R-:W-:Y:S01]  /*7c90*/  FMUL R23, R47, R23 ;  /* 0x000000172f177220 */ /* 0x000fe20000400000 */
[C---:B------:R-:W-:Y:S01]  /*7ca0*/  FFMA R17, R49.reuse, R2, R17 ;  /* 0x0000000231117223 */ /* 0x040fe20000000011 */
[C---:B------:R-:W-:Y:S01]  /*7cb0*/  SHF.L.U32 R2, R70.reuse, 0x10, RZ ;  /* 0x0000001046027819 */ /* 0x040fe200000006ff */
[----:B------:R-:W-:Y:S01]  /*7cc0*/  FFMA R18, R49, R3, R18 ;  /* 0x0000000331127223 */ /* 0x000fe20000000012 */
[----:B------:R-:W-:Y:S01]  /*7cd0*/  SHF.L.U32 R3, R71, 0x10, RZ ;  /* 0x0000001047037819 */ /* 0x000fe200000006ff */
[----:B------:R1:W-:Y:S01]  /*7ce0*/  STS.128 [R99+0x2010], R8 ;  /* 0x0020100863007388 */ /* 0x0003e20000000c00 */
[----:B------:R-:W-:Y:S01]  /*7cf0*/  F2FP.BF16.F32.PACK_AB R16, R17, R16 ;  /* 0x000000101110723e */ /* 0x000fe200000010ff */
[----:B------:R-:W-:Y:S01]  /*7d00*/  FFMA R23, R49, R0, R23 ;  /* 0x0000000031177223 */ /* 0x000fe20000000017 */
[----:B------:R-:W-:Y:S01]  /*7d10*/  LOP3.LUT R0, R70, 0xffff0000, RZ, 0xc0, !PT ;  /* 0xffff000046007812 */ /* 0x000fe200078ec0ff */
[C---:B------:R-:W-:Y:S01]  /*7d20*/  FMUL R21, R47.reuse, R25 ;  /* 0x000000192f157220 */ /* 0x040fe20000400000 */
[----:B------:R-:W-:Y:S01]  /*7d30*/  FMUL R22, R47, R26 ;  /* 0x0000001a2f167220 */ /* 0x000fe20000400000 */
[C---:B------:R-:W-:Y:S01]  /*7d40*/  FFMA R20, R49.reuse, R2, R20 ;  /* 0x0000000231147223 */ /* 0x040fe20000000014 */
[C---:B------:R-:W-:Y:S01]  /*7d50*/  SHF.L.U32 R2, R76.reuse, 0x10, RZ ;  /* 0x000000104c027819 */ /* 0x040fe200000006ff */
[----:B------:R-:W-:Y:S01]  /*7d60*/  FFMA R21, R49, R0, R21 ;  /* 0x0000000031157223 */ /* 0x000fe20000000015 */
[----:B------:R-:W-:Y:S01]  /*7d70*/  LOP3.LUT R0, R71, 0xffff0000, RZ, 0xc0, !PT ;  /* 0xffff000047007812 */ /* 0x000fe200078ec0ff */
[----:B------:R-:W-:Y:S01]  /*7d80*/  FFMA R22, R49, R3, R22 ;  /* 0x0000000331167223 */ /* 0x000fe20000000016 */
[C---:B------:R-:W-:Y:S01]  /*7d90*/  FMUL R27, R47.reuse, R27 ;  /* 0x0000001b2f1b7220 */ /* 0x040fe20000400000 */
[----:B------:R-:W-:Y:S01]  /*7da0*/  LOP3.LUT R3, R76, 0xffff0000, RZ, 0xc0, !PT ;  /* 0xffff00004c037812 */ /* 0x000fe200078ec0ff */
[C---:B------:R-:W-:Y:S01]  /*7db0*/  FMUL R25, R47.reuse, R29 ;  /* 0x0000001d2f197220 */ /* 0x040fe20000400000 */
[----:B------:R-:W-:Y:S01]  /*7dc0*/  FMUL R26, R47, R30 ;  /* 0x0000001e2f1a7220 */ /* 0x000fe20000400000 */
[C---:B------:R-:W-:Y:S01]  /*7dd0*/  FFMA R27, R49.reuse, R0, R27 ;  /* 0x00000000311b7223 */ /* 0x040fe2000000001b */
[----:B------:R-:W-:Y:S01]  /*7de0*/  FFMA R24, R49, R2, R24 ;  /* 0x0000000231187223 */ /* 0x000fe20000000018 */
[----:B------:R-:W-:Y:S01]  /*7df0*/  LOP3.LUT R0, R77, 0xffff0000, RZ, 0xc0, !PT ;  /* 0xffff00004d007812 */ /* 0x000fe200078ec0ff */
[----:B------:R-:W-:Y:S01]  /*7e00*/  FFMA R25, R49, R3, R25 ;  /* 0x0000000331197223 */ /* 0x000fe20000000019 */
[----:B------:R-:W-:Y:S01]  /*7e10*/  FMUL R31, R47, R31 ;  /* 0x0000001f2f1f7220 */ /* 0x000fe20000400000 */
[C---:B------:R-:W-:Y:S01]  /*7e20*/  SHF.L.U32 R2, R78.reuse, 0x10, RZ ;  /* 0x000000104e027819 */ /* 0x040fe200000006ff */
[----:B------:R-:W-:Y:S01]  /*7e30*/  FFMA R26, R49, R4, R26 ;  /* 0x00000004311a7223 */ /* 0x000fe2000000001a */
[----:B------:R-:W-:Y:S01]  /*7e40*/  LOP3.LUT R3, R78, 0xffff0000, RZ, 0xc0, !PT ;  /* 0xffff00004e037812 */ /* 0x000fe200078ec0ff */
[----:B------:R-:W-:Y:S01]  /*7e50*/  FMUL R29, R47, R33 ;  /* 0x000000212f1d7220 */ /* 0x000fe20000400000 */
[----:B------:R-:W-:Y:S01]  /*7e60*/  SHF.L.U32 R4, R79, 0x10, RZ ;  /* 0x000000104f047819 */ /* 0x000fe200000006ff */
[----:B------:R-:W-:Y:S01]  /*7e70*/  FMUL R30, R47, R34 ;  /* 0x000000222f1e7220 */ /* 0x000fe20000400000 */
[----:B------:R-:W-:Y:S01]  /*7e80*/  F2FP.BF16.F32.PACK_AB R17, R23, R18 ;  /* 0x000000121711723e */ /* 0x000fe200000010ff */
[----:B------:R-:W-:Y:S01]  /*7e90*/  FFMA R31, R49, R0, R31 ;  /* 0x00000000311f7223 */ /* 0x000fe2000000001f */
[----:B------:R-:W-:Y:S01]  /*7ea0*/  FMUL R35, R47, R35 ;  /* 0x000000232f237220 */ /* 0x000fe20000400000 */
[----:B------:R-:W-:Y:S01]  /*7eb0*/  F2FP.BF16.F32.PACK_AB R18, R21, R20 ;  /* 0x000000141512723e */ /* 0x000fe200000010ff */
[----:B------:R-:W-:Y:S01]  /*7ec0*/  FFMA R28, R49, R2, R28 ;  /* 0x00000002311c7223 */ /* 0x000fe2000000001c */
[----:B------:R-:W-:Y:S01]  /*7ed0*/  F2FP.BF16.F32.PACK_AB R19, R27, R22 ;  /* 0x000000161b13723e */ /* 0x000fe200000010ff */
[C---:B------:R-:W-:Y:S01]  /*7ee0*/  FFMA R29, R49.reuse, R3, R29 ;  /* 0x00000003311d7223 */ /* 0x040fe2000000001d */
[C---:B------:R-:W-:Y:S01]  /*7ef0*/  FFMA R30, R49.reuse, R4, R30 ;  /* 0x00000004311e7223 */ /* 0x040fe2000000001e */
[----:B------:R-:W-:Y:S01]  /*7f00*/  FFMA R35, R49, R5, R35 ;  /* 0x0000000531237223 */ /* 0x000fe20000000023 */
[----:B------:R-:W-:Y:S01]  /*7f10*/  F2FP.BF16.F32.PACK_AB R24, R25, R24 ;  /* 0x000000181918723e */ /* 0x000fe200000010ff */
[----:B------:R1:W-:Y:S01]  /*7f20*/  STS.128 [R98+0x2020], R16 ;  /* 0x0020201062007388 */ /* 0x0003e20000000c00 */
[----:B------:R-:W-:Y:S02]  /*7f30*/  F2FP.BF16.F32.PACK_AB R25, R31, R26 ;  /* 0x0000001a1f19723e */ /* 0x000fe400000010ff */
[----:B------:R-:W-:Y:S02]  /*7f40*/  F2FP.BF16.F32.PACK_AB R26, R29, R28 ;  /* 0x0000001c1d1a723e */ /* 0x000fe400000010ff */
[----:B------:R-:W-:Y:S02]  /*7f50*/  F2FP.BF16.F32.PACK_AB R27, R35, R30 ;  /* 0x0000001e231b723e */ /* 0x000fe400000010ff */
[----:B------:R-:W-:Y:S02]  /*7f60*/  LEA R0, R65, UR49, 0x3 ;  /* 0x0000003141007c11 */ /* 0x000fe4000f8e18ff */
[----:B------:R-:W-:Y:S01]  /*7f70*/  @P6 SHF.L.U32 R2, R97, 0x1f, RZ ;  /* 0x0000001f61026819 */ /* 0x000fe200000006ff */
        /* <DEDUP_REMOVED lines=9> */
[----:B------:R-:W-:Y:S02]  /*8010*/  UIADD3 UR8, UP0, UPT, UR52, 0xa80, URZ ;  /* 0x00000a8034087890 */ /* 0x000fe4000ff1e0ff */
[----:B------:R-:W-:Y:S02]  /*8020*/  UIADD3 UR5, UPT, UPT, UR37, 0x20, URZ ;  /* 0x0000002025057890 */ /* 0x000fe4000fffe0ff */
[----:B------:R-:W-:Y:S02]  /*8030*/  UIADD3 UR4, UPT, UPT, UR49, 0x2400, URZ ;  /* 0x0000240031047890 */ /* 0x000fe4000fffe0ff */
[----:B------:R-:W-:Y:S01]  /*8040*/  UIADD3.X UR9, UPT, UPT, URZ, UR53, URZ, UP0, !UPT ;  /* 0x00000035ff097290 */ /* 0x000fe200087fe4ff */
[----:B------:R-:W-:Y:S01]  /*8050*/  UMOV UR6, UR38 ;  /* 0x0000002600067c82 */ /* 0x000fe20008000000 */
[----:B------:R-:W-:Y:S07]  /*8060*/  UMOV UR7, UR44 ;  /* 0x0000002c00077c82 */ /* 0x000fee0008000000 */
[----:B------:R2:W-:Y:S01]  /*8070*/  UTMASTG.3D [UR4], [UR8] ;  /* 0x00000004080073b5 */ /* 0x0005e20008010000 */
[----:B------:R0:W-:Y:S01]  /*8080*/  UTMACMDFLUSH ;  /* 0x00000000000079b7 */ /* 0x0001e20000000000 */
[----:B--2---:R-:W-:Y:S04]  /*8090*/  DEPBAR.LE SB0, 0x1 ;  /* 0x000080400000791a */ /* 0x004fe80000000000 */
.L_x_135:
[----:B------:R-:W-:Y:S05]  /*80a0*/  BSYNC.RECONVERGENT B0 ;  /* 0x0000000000007941 */ /* 0x000fea0003800200 */
.L_x_134:
[----:B------:R-:W-:Y:S01]  /*80b0*/  BAR.SYNC.DEFER_BLOCKING 0x1, 0x80 ;  /* 0x0042000000007b1d */ /* 0x000fe20000010000 */
[----:B------:R-:W-:Y:S04]  /*80c0*/  UIADD3 UR36, UPT, UPT, UR51, 0x1, URZ ;  /* 0x0000000133247890 */ /* 0x000fe8000fffe0ff */
[----:B------:R-:W-:Y:S04]  /*80d0*/  UISETP.NE.AND UP0, UPT, UR36, 0x4, UPT ;  /* 0x000000042400788c */ /* 0x000fe8000bf05270 */
[----:B------:R-:W-:Y:S01]  /*80e0*/  USEL UR36, UR36, URZ, UP0 ;  /* 0x000000ff24247287 */ /* 0x000fe20008000000 */
[----:B------:R2:W-:Y:S01]  /*80f0*/  @P6 SYNCS.ARRIVE.TRANS64.RED.A1T0 RZ, [R72+URZ], RZ ;  /* 0x000000ff48ff69a7 */ /* 0x0005e200081004ff */
[----:B------:R-:W-:Y:S01]  /*8100*/  BSSY B1, `(.L_x_136) ;  /* 0x0000017000017945 */ /* 0x000fe20003800000 */
[----:B------:R-:W4:Y:S02]  /*8110*/  @P6 SYNCS.PHASECHK.TRANS64.TRYWAIT P0, [R0+URZ+0x150], R2 ;  /* 0x00015002000065a7 */ /* 0x000f2400080011ff */
[----:B----4-:R-:W-:Y:S01]  /*8120*/  @P6 SEL R66, RZ, 0x1, !P0 ;  /* 0x00000001ff426807 */ /* 0x010fe20004000000 */
[----:B--2---:R-:W-:Y:S06]  /*8130*/  @!P6 BRA `(.L_x_137) ;  /* 0x00000000004ce947 */ /* 0x004fec0003800000 */
        /* <DEDUP_REMOVED lines=9> */
[----:B------:R-:W-:Y:S04]  /*81d0*/  SHF.L.U32 R6, R97, 0x1f, RZ ;  /* 0x0000001f61067819 */ /* 0x000fe800000006ff */
[----:B------:R-:W2:Y:S02]  /*81e0*/  SYNCS.PHASECHK.TRANS64.TRYWAIT P0, [R0+URZ+0x150], R6 ;  /* 0x00015006000075a7 */ /* 0x000ea400080011ff */
[----:B--2---:R-:W-:Y:S05]  /*81f0*/  @!P0 BRA `(.L_x_140) ;  /* 0x0000002800d48947 */ /* 0x004fea0003800000 */
.L_x_139:
[----:B------:R-:W-:Y:S05]  /*8200*/  BSYNC B0 ;  /* 0x0000000000007941 */ /* 0x000fea0003800000 */
.L_x_138:
[----:B------:R-:W-:Y:S02]  /*8210*/  ISETP.NE.AND P0, PT, R67, RZ, PT ;  /* 0x000000ff4300720c */ /* 0x000fe40003f05270 */
[----:B------:R-:W-:Y:S11]  /*8220*/  IADD3 R65, PT, PT, R65, 0x1, RZ ;  /* 0x0000000141417810 */ /* 0x000ff60007ffe0ff */
[----:B------:R4:W1:Y:S04]  /*8230*/  @P0 LDS.128 R56, [R5] ;  /* 0x0000000005380984 */ /* 0x0008680000000c00 */
[----:B------:R4:W1:Y:S04]  /*8240*/  @P0 LDS.128 R60, [R4+0x10] ;  /* 0x00001000043c0984 */ /* 0x0008680000000c00 */
[----:B------:R4:W1:Y:S04]  /*8250*/  @P0 LDS.128 R68, [R3+0x20] ;  /* 0x0000200003440984 */ /* 0x0008680000000c00 */
[----:B------:R4:W1:Y:S02]  /*8260*/  @P0 LDS.128 R76, [R2+0x30] ;  /* 0x00003000024c0984 */ /* 0x0008640000000c00 */
.L_x_137:
[----:B------:R-:W-:Y:S05]  /*8270*/  BSYNC B1 ;  /* 0x0000000000017941 */ /* 0x000fea0003800000 */
.L_x_136:
        /* <DEDUP_REMOVED lines=21> */
.L_x_141:
        /* <DEDUP_REMOVED lines=146> */
.L_x_143:
[----:B------:R-:W-:Y:S05]  /*8cf0*/  BSYNC.RECONVERGENT B0 ;  /* 0x0000000000007941 */ /* 0x000fea0003800200 */
.L_x_142:
        /* <DEDUP_REMOVED lines=21> */
.L_x_147:
[----:B------:R-:W-:Y:S05]  /*8e50*/  BSYNC B0 ;  /* 0x0000000000007941 */ /* 0x000fea0003800000 */
.L_x_146:
[----:B------:R-:W-:Y:S11]  /*8e60*/  ISETP.NE.AND P0, PT, R67, RZ, PT ;  /* 0x000000ff4300720c */ /* 0x000ff60003f05270 */
[----:B------:R-:W-:Y:S02]  /*8e70*/  @!UPT UIADD3 URZ, UPT, UPT, URZ, URZ, URZ ;  /* 0x000000fffffff290 */ /* 0x000fe4000fffe0ff */
[----:B------:R4:W1:Y:S04]  /*8e80*/  @P0 LDS.128 R56, [R4] ;  /* 0x0000000004380984 */ /* 0x0008680000000c00 */
[----:B------:R4:W1:Y:S04]  /*8e90*/  @P0 LDS.128 R60, [R3+0x10] ;  /* 0x00001000033c0984 */ /* 0x0008680000000c00 */
[----:B------:R4:W1:Y:S04]  /*8ea0*/  @P0 LDS.128 R68, [R2+0x20] ;  /* 0x0000200002440984 */ /* 0x0008680000000c00 */
[----:B------:R4:W1:Y:S02]  /*8eb0*/  @P0 LDS.128 R76, [R65+0x30] ;  /* 0x00003000414c0984 */ /* 0x0008640000000c00 */
.L_x_145:
[----:B------:R-:W-:Y:S05]  /*8ec0*/  BSYNC B1 ;  /* 0x0000000000017941 */ /* 0x000fea0003800000 */
.L_x_144:
        /* <DEDUP_REMOVED lines=21> */
.L_x_149:
[----:B------:R-:W-:Y:S01]  /*9020*/  ISETP.NE.AND P0, PT, R102, RZ, PT ;  /* 0x000000ff6600720c */ /* 0x000fe20003f05270 */
[----:B------:R-:W-:Y:S05]  /*9030*/  WARPSYNC.ALL ;  /* 0x0000000000007948 */ /* 0x000fea0003800000 */
[----:B------:R-:W-:Y:S01]  /*9040*/  R2UR UR4, R48 ;  /* 0x00000000300472ca */ /* 0x000fe200000e0000 */
[----:B------:R-:W-:Y:S01]  /*9050*/  BSSY.RECONVERGENT B0, `(.L_x_150) ;  /* 0x000008c000007945 */ /* 0x000fe20003800200 */
[----:B------:R-:W-:Y:S02]  /*9060*/  R2UR UR5, R64 ;  /* 0x00000000400572ca */ /* 0x000fe400000e0000 */
[C---:B-1----:R-:W-:Y:S02]  /*9070*/  SHF.L.U32 R0, R56.reuse, 0x10, RZ ;  /* 0x0000001038007819 */ /* 0x042fe400000006ff */
[----:B----4-:R-:W-:Y:S02]  /*9080*/  LOP3.LUT R2, R56, 0xffff0000, RZ, 0xc0, !PT ;  /* 0xffff000038027812 */ /* 0x010fe400078ec0ff */
[C---:B------:R-:W-:Y:S02]  /*9090*/  SHF.L.U32 R3, R57.reuse, 0x10, RZ ;  /* 0x0000001039037819 */ /* 0x040fe400000006ff */
[----:B------:R-:W-:Y:S02]  /*90a0*/  LOP3.LUT R48, R57, 0xffff0000, RZ, 0xc0, !PT ;  /* 0xffff000039307812 */ /* 0x000fe400078ec0ff */
[C---:B------:R-:W-:Y:S01]  /*90b0*/  SHF.L.U32 R50, R58.reuse, 0x10, RZ ;  /* 0x000000103a327819 */ /* 0x040fe200000006ff */
[----:B------:R-:W1:Y:S01]  /*90c0*/  LDTM.x32 R4, tmem[UR4+0x60] ;  /* 0x00006004000479ee */ /* 0x000e6200082c0000 */
[----:B------:R-:W-:Y:S01]  /*90d0*/  LOP3.LUT R51, R58, 0xffff0000, RZ, 0xc0, !PT ;  /* 0xffff00003a337812 */ /* 0x000fe200078ec0ff */
[----:B------:R-:W-:Y:S01]  /*90e0*/  NOP ;  /* 0x0000000000007918 */ /* 0x000fe20000000000 */
[C---:B------:R-:W-:Y:S01]  /*90f0*/  SHF.L.U32 R52, R59.reuse, 0x10, RZ ;  /* 0x000000103b347819 */ /* 0x040fe200000006ff */
[----:B------:R-:W-:Y:S01]  /*9100*/  UIADD3 UR5, UPT, UPT, UR5, 0x1d0, URZ ;  /* 0x000001d005057890 */ /* 0x000fe2000fffe0ff */
[----:B------:R-:W-:Y:S02]  /*9110*/  LOP3.LUT R53, R59, 0xffff0000, RZ, 0xc0, !PT ;  /* 0xffff00003b357812 */ /* 0x000fe400078ec0ff */
[C---:B------:R-:W-:Y:S01]  /*9120*/  SHF.L.U32 R54, R60.reuse, 0x10, RZ ;  /* 0x000000103c367819 */ /* 0x040fe200000006ff */
[----:B------:R-:W-:Y:S01]  /*9130*/  UPRMT UR5, UR45, 0x654, UR5 ;  /* 0x000006542d057896 */ /* 0x000fe20008000005 */
[----:B------:R-:W-:Y:S02]  /*9140*/  LOP3.LUT R55, R60, 0xffff0000, RZ, 0xc0, !PT ;  /* 0xffff00003c377812 */ /* 0x000fe400078ec0ff */
[C---:B------:R-:W-:Y:S02]  /*9150*/  SHF.L.U32 R56, R61.reuse, 0x10, RZ ;  /* 0x000000103d387819 */ /* 0x040fe400000006ff */
[----:B------:R-:W-:Y:S02]  /*9160*/  LOP3.LUT R57, R61, 0xffff0000, RZ, 0xc0, !PT ;  /* 0xffff00003d397812 */ /* 0x000fe400078ec0ff */
[C---:B------:R-:W-:Y:S02]  /*9170*/  SHF.L.U32 R58, R62.reuse, 0x10, RZ ;  /* 0x000000103e3a7819 */ /* 0x040fe400000006ff */
[----:B------:R-:W-:Y:S01]  /*9180*/  LOP3.LUT R59, R62, 0xffff0000, RZ, 0xc0, !PT ;  /* 0xffff00003e3b7812 */ /* 0x000fe200078ec0ff */
[----:B-1----:R-:W-:Y:S01]  /*9190*/  SYNCS.ARRIVE.TRANS64.RED.A1T0 RZ, [UR5], RZ ;  /* 0x000000ffffff79a7 */ /* 0x002fe20008100405 */
[C---:B------:R-:W-:Y:S02]  /*91a0*/  SHF.L.U32 R60, R63.reuse, 0x10, RZ ;  /* 0x000000103f3c7819 */ /* 0x040fe400000006ff */
[----:B------:R-:W-:Y:S02]  /*91b0*/  LOP3.LUT R61, R63, 0xffff0000, RZ, 0xc0, !PT ;  /* 0xffff00003f3d7812 */ /* 0x000fe400078ec0ff */
[C---:B------:R-:W-:Y:S01]  /*91c0*/  SHF.L.U32 R62, R68.reuse, 0x10, RZ ;  /* 0x00000010443e7819 */ /* 0x040fe200000006ff */
[C---:B------:R-:W-:Y:S01]  /*91d0*/  FMUL R4, R47.reuse, R4 ;  /* 0x000000042f047220 */ /* 0x040fe20000400000 */
[C---:B------:R-:W-:Y:S01]  /*91e0*/  FMUL R5, R47.reuse, R5 ;  /* 0x000000052f057220 */ /* 0x040fe20000400000 */
[----:B------:R-:W-:Y:S01]  /*91f0*/  FMUL R6, R47, R6 ;  /* 0x000000062f067220 */ /* 0x000fe20000400000 */
[----:B------:R-:W-:Y:S01]  /*9200*/  LOP3.LUT R63, R68, 0xffff0000, RZ, 0xc0, !PT ;  /* 0xffff0000443f7812 */ /* 0x000fe200078ec0ff */
[C---:B------:R-:W-:Y:S01]  /*9210*/  FFMA R4, R49.reuse, R0, R4 ;  /* 0x0000000031047223 */ /* 0x040fe20000000004 */
[----:B------:R-:W-:Y:S01]  /*9220*/  FFMA R5, R49, R2, R5 ;  /* 0x0000000231057223 */ /* 0x000fe20000000005 */
[----:B------:R-:W-:Y:S01]  /*9230*/  SHF.L.U32 R64, R69, 0x10, RZ ;  /* 0x0000001045407819 */ /* 0x000fe200000006ff */
[----:B------:R-:W-:Y:S01]  /*9240*/  FFMA R6, R49, R3, R6 ;  /* 0x0000000331067223 */ /* 0x000fe20000000006 */
[----:B------:R-:W-:Y:S01]  /*9250*/  FMUL R7, R47, R7 ;  /* 0x000000072f077220 */ /* 0x000fe20000400000 */
[----:B------:R-:W-:Y:S01]  /*9260*/  LOP3.LUT R65, R69, 0xffff0000, RZ, 0xc0, !PT ;  /* 0xffff000045417812 */ /* 0x000fe200078ec0ff */
[----:B------:R-:W-:Y:S01]  /*9270*/  FMUL R8, R47, R8 ;  /* 0x000000082f087220 */ /* 0x000fe20000400000 */
[----:B------:R-:W-:Y:S01]  /*9280*/  F2FP.BF16.F32.PACK_AB R4, R5, R4 ;  /* 0x000000040504723e */ /* 0x000fe200000010ff */
[----:B------:R-:W-:Y:S01]  /*9290*/  FFMA R7, R49, R48, R7 ;  /* 0x0000003031077223 */ /* 0x000fe20000000007 */
[----:B------:R-:W-:Y:S01]  /*92a0*/  FMUL R9, R47, R9 ;  /* 0x000000092f097220 */ /* 0x000fe20000400000 */
[----:B------:R-:W-:Y:S01]  /*92b0*/  FFMA R8, R49, R50, R8 ;  /* 0x0000003231087223 */ /* 0x000fe20000000008 */
[C---:B------:R-:W-:Y:S01]  /*92c0*/  SHF.L.U32 R66, R70.reuse, 0x10, RZ ;  /* 0x0000001046427819 */ /* 0x040fe200000006ff */
[----:B------:R-:W-:Y:S01]  /*92d0*/  FMUL R0, R47, R10 ;  /* 0x0000000a2f007220 */ /* 0x000fe20000400000 */
[----:B------:R-:W-:Y:S01]  /*92e0*/  F2FP.BF16.F32.PACK_AB R5, R7, R6 ;  /* 0x000000060705723e */ /* 0x000fe200000010ff */
[----:B------:R-:W-:Y:S01]  /*92f0*/  FFMA R9, R49, R51, R9 ;  /* 0x0000003331097223 */ /* 0x000fe20000000009 */
[----:B------:R-:W-:Y:S01]  /*9300*/  FMUL R2, R47, R11 ;  /* 0x0000000b2f027220 */ /* 0x000fe20000400000 */
[----:B------:R-:W-:Y:S01]  /*9310*/  FFMA R0, R49, R52, R0 ;  /* 0x0000003431007223 */ /* 0x000fe20000000000 */
[----:B------:R-:W-:Y:S01]  /*9320*/  LOP3.LUT R67, R70, 0xffff0000, RZ, 0xc0, !PT ;  /* 0xffff000046437812 */ /* 0x000fe200078ec0ff */
[----:B------:R-:W-:Y:S01]  /*9330*/  FMUL R3, R47, R12 ;  /* 0x0000000c2f037220 */ /* 0x000fe20000400000 */
[----:B------:R-:W-:Y:S01]  /*9340*/  F2FP.BF16.F32.PACK_AB R6, R9, R8 ;  /* 0x000000080906723e */ /* 0x000fe200000010ff */
[----:B------:R-:W-:Y:S01]  /*9350*/  FFMA R2, R49, R53, R2 ;  /* 0x0000003531027223 */ /* 0x000fe20000000002 */
[----:B------:R-:W-:Y:S01]  /*9360*/  FMUL R10, R47, R13 ;  /* 0x0000000d2f0a7220 */ /* 0x000fe20000400000 */
[----:B------:R-:W-:Y:S01]  /*9370*/  FFMA R3, R49, R54, R3 ;  /* 0x0000003631037223 */ /* 0x000fe20000000003 */
[----:B------:R-:W-:Y:S01]  /*9380*/  SHF.L.U32 R68, R71, 0x10, RZ ;  /* 0x0000001047447819 */ /* 0x000fe200000006ff */
[----:B------:R-:W-:Y:S01]  /*9390*/  FMUL R11, R47, R14 ;  /* 0x0000000e2f0b7220 */ /* 0x000fe20000400000 */
[----:B------:R-:W-:Y:S01]  /*93a0*/  F2FP.BF16.F32.PACK_AB R7, R2, R0 ;  /* 0x000000000207723e */ /* 0x000fe200000010ff */
[----:B------:R-:W-:Y:S01]  /*93b0*/  FFMA R10, R49, R55, R10 ;  /* 0x00000037310a7223 */ /* 0x000fe2000000000a */
[C---:B------:R-:W-:Y:S01]  /*93c0*/  FMUL R15, R47.reuse, R15 ;  /* 0x0000000f2f0f7220 */ /* 0x040fe20000400000 */
[C---:B------:R-:W-:Y:S01]  /*93d0*/  FMUL R12, R47.reuse, R16 ;  /* 0x000000102f0c7220 */ /* 0x040fe20000400000 */
[----:B------:R-:W-:Y:S01]  /*93e0*/  FMUL R13, R47, R17 ;  /* 0x000000112f0d7220 */ /* 0x000fe20000400000 */
[----:B------:R1:W-:Y:S01]  /*93f0*/  STS.128 [R100+0x6000], R4 ;  /* 0x0060000464007388 */ /* 0x0003e20000000c00 */
[----:B------:R-:W-:Y:S01]  /*9400*/  LOP3.LUT R69, R71, 0xffff0000, RZ, 0xc0, !PT ;  /* 0xffff000047457812 */ /* 0x000fe200078ec0ff */
[C---:B------:R-:W-:Y:S01]  /*9410*/  FFMA R11, R49.reuse, R56, R11 ;  /* 0x00000038310b7223 */ /* 0x040fe2000000000b */
[----:B------:R-:W-:Y:S01]  /*9420*/  SHF.L.U32 R70, R76, 0x10, RZ ;  /* 0x000000104c467819 */ /* 0x000fe200000006ff */
[C---:B------:R-:W-:Y:S01]  /*9430*/  FFMA R15, R49.reuse, R57, R15 ;  /* 0x00000039310f7223 */ /* 0x040fe2000000000f */
[----:B------:R-:W-:Y:S01]  /*9440*/  F2FP.BF16.F32.PACK_AB R8, R10, R3 ;  /* 0x000000030a08723e */ /* 0x000fe200000010ff */
[C---:B------:R-:W-:Y:S01]  /*9450*/  FFMA R12, R49.reuse, R58, R12 ;  /* 0x0000003a310c7223 */ /* 0x040fe2000000000c */
[----:B------:R-:W-:Y:S01]  /*9460*/  FFMA R13, R49, R59, R13 ;  /* 0x0000003b310d7223 */ /* 0x000fe2000000000d */
[C---:B------:R-:W-:Y:S01]  /*9470*/  FMUL R14, R47.reuse, R18 ;  /* 0x000000122f0e7220 */ /* 0x040fe20000400000 */
[C---:B------:R-:W-:Y:S01]  /*9480*/  FMUL R19, R47.reuse, R19 ;  /* 0x000000132f137220 */ /* 0x040fe20000400000 */
[C---:B------:R-:W-:Y:S01]  /*9490*/  FMUL R16, R47.reuse, R20 ;  /* 0x000000142f107220 */ /* 0x040fe20000400000 */
[----:B------:R-:W-:Y:S01]  /*94a0*/  FMUL R17, R47, R21 ;  /* 0x000000152f117220 */ /* 0x000fe20000400000 */
[----:B------:R-:W-:Y:S01]  /*94b0*/  FFMA R14, R49, R60, R14 ;  /* 0x0000003c310e7223 */ /* 0x000fe2000000000e */
        /* <DEDUP_REMOVED lines=9> */
[----:B------:R-:W-:Y:S01]  /*9550*/  F2FP.BF16.F32.PACK_AB R9, R15, R11 ;  /* 0x0000000b0f09723e */ /* 0x000fe200000010ff */
[----:B------:R-:W-:Y:S01]  /*9560*/  FFMA R23, R49, R65, R23 ;  /* 0x0000004131177223 */ /* 0x000fe20000000017 */
[----:B------:R-:W-:Y:S01]  /*9570*/  FMUL R27, R47, R27 ;  /* 0x0000001b2f1b7220 */ /* 0x000fe20000400000 */
[----:B------:R-:W-:Y:S01]  /*9580*/  F2FP.BF16.F32.PACK_AB R10, R13, R12 ;  /* 0x0000000c0d0a723e */ /* 0x000fe200000010ff */
[----:B------:R-:W-:Y:S01]  /*9590*/  FFMA R20, R49, R66, R20 ;  /* 0x0000004231147223 */ /* 0x000fe20000000014 */
[----:B------:R-:W-:Y:S01]  /*95a0*/  F2FP.BF16.F32.PACK_AB R11, R19, R14 ;  /* 0x0000000e130b723e */ /* 0x000fe200000010ff */
[----:B------:R-:W-:Y:S01]  /*95b0*/  FMUL R24, R47, R28 ;  /* 0x0000001c2f187220 */ /* 0x000fe20000400000 */
[----:B------:R-:W-:Y:S01]  /*95c0*/  LOP3.LUT R71, R76, 0xffff0000, RZ, 0xc0, !PT ;  /* 0xffff00004c477812 */ /* 0x000fe200078ec0ff */
[----:B------:R-:W-:Y:S01]  /*95d0*/  FFMA R21, R49, R67, R21 ;  /* 0x0000004331157223 */ /* 0x000fe20000000015 */
[----:B------:R-:W-:Y:S01]  /*95e0*/  SHF.L.U32 R72, R77, 0x10, RZ ;  /* 0x000000104d487819 */ /* 0x000fe200000006ff */
[----:B------:R1:W-:Y:S01]  /*95f0*/  STS.128 [R99+0x6010], R8 ;  /* 0x0060100863007388 */ /* 0x0003e20000000c00 */
[----:B------:R-:W-:Y:S01]  /*9600*/  FMUL R25, R47, R29 ;  /* 0x0000001d2f197220 */ /* 0x000fe20000400000 */
[----:B------:R-:W-:Y:S01]  /*9610*/  FFMA R22, R49, R68, R22 ;  /* 0x0000004431167223 */ /* 0x000fe20000000016 */
[----:B------:R-:W-:Y:S01]  /*9620*/  LOP3.LUT R73, R77, 0xffff0000, RZ, 0xc0, !PT ;  /* 0xffff00004d497812 */ /* 0x000fe200078ec0ff */
[----:B------:R-:W-:Y:S01]  /*9630*/  FMUL R26, R47, R30 ;  /* 0x0000001e2f1a7220 */ /* 0x000fe20000400000 */
[----:B------:R-:W-:Y:S01]  /*9640*/  FFMA R27, R49, R69, R27 ;  /* 0x00000045311b7223 */ /* 0x000fe2000000001b */
[C---:B------:R-:W-:Y:S01]  /*9650*/  SHF.L.U32 R74, R78.reuse, 0x10, RZ ;  /* 0x000000104e4a7819 */ /* 0x040fe200000006ff */
[----:B------:R-:W-:Y:S01]  /*9660*/  FMUL R31, R47, R31 ;  /* 0x0000001f2f1f7220 */ /* 0x000fe20000400000 */
[----:B------:R-:W-:Y:S01]  /*9670*/  FFMA R24, R49, R70, R24 ;  /* 0x0000004631187223 */ /* 0x000fe20000000018 */
[----:B------:R-:W-:Y:S01]  /*9680*/  LOP3.LUT R75, R78, 0xffff0000, RZ, 0xc0, !PT ;  /* 0xffff00004e4b7812 */ /* 0x000fe200078ec0ff */
[----:B------:R-:W-:Y:S01]  /*9690*/  FMUL R28, R47, R32 ;  /* 0x000000202f1c7220 */ /* 0x000fe20000400000 */
[----:B------:R-:W-:Y:S01]  /*96a0*/  FFMA R25, R49, R71, R25 ;  /* 0x0000004731197223 */ /* 0x000fe20000000019 */
[----:B------:R-:W-:Y:S01]  /*96b0*/  SHF.L.U32 R76, R79, 0x10, RZ ;  /* 0x000000104f4c7819 */ /* 0x000fe200000006ff */
[----:B------:R-:W-:Y:S01]  /*96c0*/  FMUL R29, R47, R33 ;  /* 0x000000212f1d7220 */ /* 0x000fe20000400000 */
[----:B------:R-:W-:Y:S01]  /*96d0*/  F2FP.BF16.F32.PACK_AB R16, R17, R16 ;  /* 0x000000101110723e */ /* 0x000fe200000010ff */
[----:B------:R-:W-:Y:S01]  /*96e0*/  FFMA R26, R49, R72, R26 ;  /* 0x00000048311a7223 */ /* 0x000fe2000000001a */
[----:B------:R-:W-:Y:S01]  /*96f0*/  LOP3.LUT R77, R79, 0xffff0000, RZ, 0xc0, !PT ;  /* 0xffff00004f4d7812 */ /* 0x000fe200078ec0ff */
        /* <DEDUP_REMOVED lines=33> */
.L_x_151:
[----:B------:R-:W-:Y:S05]  /*9910*/  BSYNC.RECONVERGENT B0 ;  /* 0x0000000000007941 */ /* 0x000fea0003800200 */
.L_x_150:
[----:B------:R-:W-:Y:S01]  /*9920*/  BAR.SYNC.DEFER_BLOCKING 0x1, 0x80 ;  /* 0x0042000000007b1d */ /* 0x000fe20000010000 */
[----:B------:R-:W-:Y:S01]  /*9930*/  UISETP.NE.AND UP0, UPT, UR50, -0x4, UPT ;  /* 0xfffffffc3200788c */ /* 0x000fe2000bf05270 */
[----:B------:R-:W-:Y:S08]  /*9940*/  IADD3 R45, PT, PT, R45, 0x1, RZ ;  /* 0x000000012d2d7810 */ /* 0x000ff00007ffe0ff */
[----:B------:R-:W-:Y:S05]  /*9950*/  BRA.U !UP0, `(.L_x_152) ;  /* 0x0000000108287547 */ /* 0x000fea000b800000 */
[----:B------:R-:W-:Y:S01]  /*9960*/  ISETP.NE.AND P0, PT, R107, RZ, PT ;  /* 0x000000ff6b00720c */ /* 0x000fe20003f05270 */
[----:B------:R-:W-:Y:S01]  /*9970*/  IMAD.U32 R2, RZ, RZ, UR51 ;  /* 0x00000033ff027e24 */ /* 0x000fe2000f8e00ff */
[----:B------:R-:W-:Y:S01]  /*9980*/  UIADD3 UR51, UPT, UPT, UR51, 0x1, URZ ;  /* 0x0000000133337890 */ /* 0x000fe2000fffe0ff */
[----:B------:R-:W-:Y:S03]  /*9990*/  IMAD.U32 R0, RZ, RZ, UR45 ;  /* 0x0000002dff007e24 */ /* 0x000fe6000f8e00ff */
[----:B------:R-:W-:Y:S04]  /*99a0*/  UISETP.NE.AND UP0, UPT, UR51, 0x4, UPT ;  /* 0x000000043300788c */ /* 0x000fe8000bf05270 */
[----:B------:R-:W-:Y:S03]  /*99b0*/  USEL UR51, UR51, URZ, UP0 ;  /* 0x000000ff33337287 */ /* 0x000fe60008000000 */
[----:B------:R-:W-:Y:S05]  /*99c0*/  @P0 LEA R2, R2, UR49, 0x3 ;  /* 0x0000003102020c11 */ /* 0x000fea000f8e18ff */
[----:B------:R-:W-:Y:S05]  /*99d0*/  @P0 VIADD R2, R2, 0x170 ;  /* 0x0000017002020836 */ /* 0x000fea0000000000 */
[----:B------:R-:W-:Y:S04]  /*99e0*/  @P0 PRMT R0, R0, 0x654, R2 ;  /* 0x0000065400000816 */ /* 0x000fe80000000002 */
[----:B------:R2:W-:Y:S03]  /*99f0*/  @P0 SYNCS.ARRIVE.TRANS64.RED.A1T0 RZ, [R0+URZ], RZ ;  /* 0x000000ff00ff09a7 */ /* 0x0005e600081004ff */
.L_x_152:
[----:B------:R-:W-:Y:S01]  /*9a00*/  ISETP.NE.AND P2, PT, R103, RZ, PT ;  /* 0x000000ff6700720c */ /* 0x000fe20003f45270 */
[----:B------:R-:W-:Y:S01]  /*9a10*/  IMAD.IADD R2, R43, 0x1, R86 ;  /* 0x000000012b027824 */ /* 0x000fe200078e0256 */
[----:B------:R-:W-:Y:S01]  /*9a20*/  ISETP.NE.AND P0, PT, R105, 0x2, PT ;  /* 0x000000026900780c */ /* 0x000fe20003f05270 */
[----:B--2---:R-:W-:Y:S01]  /*9a30*/  IMAD.IADD R0, R44, 0x1, R87 ;  /* 0x000000012c007824 */ /* 0x004fe200078e0257 */
[----:B------:R-:W-:Y:S01]  /*9a40*/  ISETP.NE.AND P1, PT, R45, 0x2, PT ;  /* 0x000000022d00780c */ /* 0x000fe20003f25270 */
[----:B------:R-:W-:Y:S01]  /*9a50*/  UIADD3 UR50, UPT, UPT, UR50, 0x4, URZ ;  /* 0x0000000432327890 */ /* 0x000fe2000fffe0ff */
[----:B------:R-:W-:Y:S02]  /*9a60*/  R2UR UR11, R2 ;  /* 0x00000000020b72ca */ /* 0x000fe400000e0000 */
[----:B------:R-:W-:Y:S02]  /*9a70*/  R2UR UR27, R0 ;  /* 0x00000000001b72ca */ /* 0x000fe400000e0000 */
[----:B------:R-:W-:Y:S02]  /*9a80*/  SEL R2, RZ, 0x1, P0 ;  /* 0x00000001ff027807 */ /* 0x000fe40000000000 */
[----:B------:R-:W-:Y:S02]  /*9a90*/  SEL R0, RZ, 0x1, P1 ;  /* 0x00000001ff007807 */ /* 0x000fe40000800000 */
[----:B------:R-:W-:Y:S02]  /*9aa0*/  @P2 R2UR UR44, R94 ;  /* 0x000000005e2c22ca */ /* 0x000fe400000e0000 */
[----:B------:R-:W-:Y:S02]  /*9ab0*/  LOP3.LUT R95, R95, R2, RZ, 0x3c, !PT ;  /* 0x000000025f5f7212 */ /* 0x000fe400078e3cff */
[----:B------:R-:W-:Y:S02]  /*9ac0*/  LOP3.LUT R96, R96, R0, RZ, 0x3c, !PT ;  /* 0x0000000060607212 */ /* 0x000fe400078e3cff */
[----:B------:R-:W-:Y:S02]  /*9ad0*/  SEL R105, R105, RZ, P0 ;  /* 0x000000ff69697207 */ /* 0x000fe40000000000 */
[----:B------:R-:W-:Y:S01]  /*9ae0*/  SEL R45, R45, RZ, P1 ;  /* 0x000000ff2d2d7207 */ /* 0x000fe20000800000 */
[----:B------:R-:W-:Y:S06]  /*9af0*/  @P2 BRA `(.L_x_153) ;  /* 0xffffffc000502947 */ /* 0x000fec000383ffff */
[----:B------:R-:W-:-:S09]  /*9b00*/  UISETP.NE.AND UP0, UPT, UR48, URZ, UPT ;  /* 0x000000ff3000728c */ /* 0x000fd2000bf05270 */
[----:B------:R-:W-:Y:S05]  /*9b10*/  BRA.U !UP0, `(.L_x_154) ;  /* 0x0000000108487547 */ /* 0x000fea000b800000 */
[----:B------:R-:W2:Y:S02]  /*9b20*/  LDCU.64 UR4, c[0x0][0xc90] ;  /* 0x00019200ff0477ac */ /* 0x000ea40008000a00 */
[----:B--2---:R-:W-:-:S04]  /*9b30*/  UISETP.NE.U32.AND UP0, UPT, UR4, URZ, UPT ;  /* 0x000000ff0400728c */ /* 0x004fc8000bf05070 */
[----:B------:R-:W-:-:S09]  /*9b40*/  UISETP.NE.AND.EX UP0, UPT, UR5, URZ, UPT, UP0 ;  /* 0x000000ff0500728c */ /* 0x000fd2000bf05300 */
[----:B------:R-:W-:Y:S05]  /*9b50*/  BRA.U UP0, `(.L_x_155) ;  /* 0x00000001000c7547 */ /* 0x000fea000b800000 */
[----:B------:R-:W-:-:S13]  /*9b60*/  FSETP.NEU.AND P0, PT, R49, RZ, PT ;  /* 0x000000ff3100720b */ /* 0x000fda0003f0d000 */
[----:B------:R-:W-:Y:S05]  /*9b70*/  @!P0 EXIT ;  /* 0x000000000000894d */ /* 0x000fea0003800000 */
[----:B------:R-:W-:Y:S05]  /*9b80*/  BRA `(.L_x_154) ;  /* 0x00000000002c7947 */ /* 0x000fea0003800000 */
.L_x_155:
[----:B------:R-:W-:Y:S01]  /*9b90*/  ISETP.NE.AND P0, PT, R104, RZ, PT ;  /* 0x000000ff6800720c */ /* 0x000fe20003f05270 */
[----:B------:R-:W-:-:S12]  /*9ba0*/  BSSY.RECONVERGENT B0, `(.L_x_154) ;  /* 0x0000009000007945 */ /* 0x000fd80003800200 */
[----:B------:R-:W-:Y:S05]  /*9bb0*/  @P0 BRA `(.L_x_156) ;  /* 0x0000000000140947 */ /* 0x000fea0003800000 */
[----:B------:R-:W2:Y:S02]  /*9bc0*/  LDCU.64 UR4, c[0x0][0xc88] ;  /* 0x00019100ff0477ac */ /* 0x000ea40008000a00 */
[----:B--2---:R-:W-:-:S04]  /*9bd0*/  ISETP.NE.U32.AND P0, PT, RZ, UR4, PT ;  /* 0x00000004ff007c0c */ /* 0x004fc8000bf05070 */
[----:B------:R-:W-:-:S13]  /*9be0*/  ISETP.NE.AND.EX P0, PT, RZ, UR5, PT, P0 ;  /* 0x00000005ff007c0c */ /* 0x000fda000bf05300 */
[----:B------:R-:W-:Y:S05]  /*9bf0*/  @!P0 EXIT ;  /* 0x000000000000894d */ /* 0x000fea0003800000 */
[----:B------:R-:W-:Y:S05]  /*9c00*/  BRA `(.L_x_157) ;  /* 0x0000000000087947 */ /* 0x000fea0003800000 */
.L_x_156:
[----:B------:R-:W-:-:S13]  /*9c10*/  FSETP.NEU.AND P0, PT, R49, RZ, PT ;  /* 0x000000ff3100720b */ /* 0x000fda0003f0d000 */
[----:B------:R-:W-:Y:S05]  /*9c20*/  @!P0 EXIT ;  /* 0x000000000000894d */ /* 0x000fea0003800000 */
.L_x_157:
[----:B------:R-:W-:Y:S05]  /*9c30*/  BSYNC.RECONVERGENT B0 ;  /* 0x0000000000007941 */ /* 0x000fea0003800200 */
.L_x_154:
[----:B------:R-:W-:Y:S01]  /*9c40*/  ULEA UR4, UR51, UR49, 0x3 ;  /* 0x0000003133047291 */ /* 0x000fe2000f8e18ff */
[----:B------:R-:W-:-:S04]  /*9c50*/  DEPBAR.LE SB0, 0x0 ;  /* 0x000080000000791a */ /* 0x000fc80000000000 */
[----:B------:R-:W-:-:S04]  /*9c60*/  UIADD3 UR4, UPT, UPT, UR4, 0x170, URZ ;  /* 0x0000017004047890 */ /* 0x000fc8000fffe0ff */
[----:B------:R-:W-:-:S09]  /*9c70*/  UPRMT UR4, UR45, 0x654, UR4 ;  /* 0x000006542d047896 */ /* 0x000fd20008000004 */
[----:B------:R-:W-:Y:S01]  /*9c80*/  SYNCS.ARRIVE.TRANS64.RED.A1T0 RZ, [UR4], RZ ;  /* 0x000000ffffff79a7 */ /* 0x000fe20008100404 */
[----:B------:R-:W-:Y:S05]  /*9c90*/  EXIT ;  /* 0x000000000000794d */ /* 0x000fea0003800000 */
.L_x_25:
[----:B--2---:R2:W1:Y:S02]  /*9ca0*/  SYNCS.PHASECHK.TRANS64.TRYWAIT P0, [R2+URZ+0x1f0], R3 ;  /* 0x0001f003020075a7 */ /* 0x00446400080011ff */
[----:B-1----:R-:W-:Y:S05]  /*9cb0*/  @!P0 NANOSLEEP.SYNCS 0x989680 ;  /* 0x009896800000895d */ /* 0x002fea0003900000 */
[----:B------:R-:W1:Y:S02]  /*9cc0*/  @!P0 SYNCS.PHASECHK.TRANS64 P0, [R2+URZ+0x1f0], R3 ;  /* 0x0001f003020085a7 */ /* 0x000e6400080010ff */
[----:B-1----:R-:W-:Y:S05]  /*9cd0*/  @!P0 BRA `(.L_x_25) ;  /* 0xfffffffc00f08947 */ /* 0x002fea000383ffff */
[----:B------:R-:W-:Y:S05]  /*9ce0*/  BRA `(.L_x_158) ;  /* 0xffffff7c00507947 */ /* 0x000fea000383ffff */
.L_x_28:
[----:B-1----:R-:W-:-:S07]  /*9cf0*/  MOV R2, UR41 ;  /* 0x0000002900027c02 */ /* 0x002fce0008000f00 */
.L_x_159:
[----:B-1----:R1:W2:Y:S02]  /*9d00*/  SYNCS.PHASECHK.TRANS64.TRYWAIT P0, [R2+URZ+0xa8], R4 ;  /* 0x0000a804020075a7 */ /* 0x0022a400080011ff */
[----:B--2---:R-:W-:Y:S05]  /*9d10*/  @!P0 NANOSLEEP.SYNCS 0x989680 ;  /* 0x009896800000895d */ /* 0x004fea0003900000 */
[----:B------:R-:W2:Y:S02]  /*9d20*/  @!P0 SYNCS.PHASECHK.TRANS64 P0, [R2+URZ+0xa8], R4 ;  /* 0x0000a804020085a7 */ /* 0x000ea400080010ff */
[----:B--2---:R-:W-:Y:S05]  /*9d30*/  @!P0 BRA `(.L_x_159) ;  /* 0xfffffffc00f08947 */ /* 0x004fea000383ffff */
[----:B------:R-:W-:Y:S05]  /*9d40*/  BRA `(.L_x_27) ;  /* 0xffffff7c00987947 */ /* 0x000fea000383ffff */
.L_x_37:
[----:B------:R-:W-:-:S07]  /*9d50*/  MOV R2, UR41 ;  /* 0x0000002900027c02 */ /* 0x000fce0008000f00 */
.L_x_160:
[----:B-1----:R1:W2:Y:S02]  /*9d60*/  SYNCS.PHASECHK.TRANS64.TRYWAIT P0, [R2+URZ+0xa8], R4 ;  /* 0x0000a804020075a7 */ /* 0x0022a400080011ff */
[----:B--2---:R-:W-:Y:S05]  /*9d70*/  @!P0 NANOSLEEP.SYNCS 0x989680 ;  /* 0x009896800000895d */ /* 0x004fea0003900000 */
[----:B------:R-:W2:Y:S02]  /*9d80*/  @!P0 SYNCS.PHASECHK.TRANS64 P0, [R2+URZ+0xa8], R4 ;  /* 0x0000a804020085a7 */ /* 0x000ea400080010ff */
[----:B--2---:R-:W-:Y:S05]  /*9d90*/  @!P0 BRA `(.L_x_160) ;  /* 0xfffffffc00f08947 */ /* 0x004fea000383ffff */
[----:B------:R-:W-:Y:S05]  /*9da0*/  BRA `(.L_x_36) ;  /* 0xffffff8000a87947 */ /* 0x000fea000383ffff */
.L_x_44:
[----:B-1----:R1:W2:Y:S02]  /*9db0*/  SYNCS.PHASECHK.TRANS64.TRYWAIT P0, [R2+URZ+0x1a0], R3 ;  /* 0x0001a003020075a7 */ /* 0x0022a400080011ff */
[----:B--2---:R-:W-:Y:S05]  /*9dc0*/  @!P0 NANOSLEEP.SYNCS 0x989680 ;  /* 0x009896800000895d */ /* 0x004fea0003900000 */
[----:B------:R-:W2:Y:S02]  /*9dd0*/  @!P0 SYNCS.PHASECHK.TRANS64 P0, [R2+URZ+0x1a0], R3 ;  /* 0x0001a003020085a7 */ /* 0x000ea400080010ff */
[----:B--2---:R-:W-:Y:S05]  /*9de0*/  @!P0 BRA `(.L_x_44) ;  /* 0xfffffffc00f08947 */ /* 0x004fea000383ffff */
[----:B------:R-:W-:Y:S05]  /*9df0*/  BRA `(.L_x_161) ;  /* 0xffffff8400a07947 */ /* 0x000fea000383ffff */
.L_x_48:
[----:B----4-:R-:W-:-:S07]  /*9e00*/  MOV R0, UR4 ;  /* 0x0000000400007c02 */ /* 0x010fce0008000f00 */
.L_x_162:
[----:B-1----:R1:W2:Y:S02]  /*9e10*/  SYNCS.PHASECHK.TRANS64.TRYWAIT P0, [R0+URZ], R2 ;  /* 0x00000002000075a7 */ /* 0x0022a400080011ff */
[----:B--2---:R-:W-:Y:S05]  /*9e20*/  @!P0 NANOSLEEP.SYNCS 0x989680 ;  /* 0x009896800000895d */ /* 0x004fea0003900000 */
[----:B------:R-:W2:Y:S02]  /*9e30*/  @!P0 SYNCS.PHASECHK.TRANS64 P0, [R0+URZ], R2 ;  /* 0x00000002000085a7 */ /* 0x000ea400080010ff */
[----:B--2---:R-:W-:Y:S05]  /*9e40*/  @!P0 BRA `(.L_x_162) ;  /* 0xfffffffc00f08947 */ /* 0x004fea000383ffff */
[----:B------:R-:W-:Y:S05]  /*9e50*/  BRA `(.L_x_163) ;  /* 0xffffff8c00187947 */ /* 0x000fea000383ffff */
.L_x_49:
[----:B----4-:R-:W-:-:S07]  /*9e60*/  MOV R0, UR4 ;  /* 0x0000000400007c02 */ /* 0x010fce0008000f00 */
.L_x_164:
[----:B-1----:R1:W2:Y:S02]  /*9e70*/  SYNCS.PHASECHK.TRANS64.TRYWAIT P0, [R0+URZ], R3 ;  /* 0x00000003000075a7 */ /* 0x0022a400080011ff */
[----:B--2---:R-:W-:Y:S05]  /*9e80*/  @!P0 NANOSLEEP.SYNCS 0x989680 ;  /* 0x009896800000895d */ /* 0x004fea0003900000 */
[----:B------:R-:W2:Y:S02]  /*9e90*/  @!P0 SYNCS.PHASECHK.TRANS64 P0, [R0+URZ], R3 ;  /* 0x00000003000085a7 */ /* 0x000ea400080010ff */
[----:B--2---:R-:W-:Y:S05]  /*9ea0*/  @!P0 BRA `(.L_x_164) ;  /* 0xfffffffc00f08947 */ /* 0x004fea000383ffff */
[----:B------:R-:W-:Y:S05]  /*9eb0*/  BRA `(.L_x_165) ;  /* 0xffffff8c00247947 */ /* 0x000fea000383ffff */
.L_x_50:
[----:B----4-:R-:W-:-:S07]  /*9ec0*/  MOV R0, UR4 ;  /* 0x0000000400007c02 */ /* 0x010fce0008000f00 */
.L_x_166:
[----:B-1----:R1:W2:Y:S02]  /*9ed0*/  SYNCS.PHASECHK.TRANS64.TRYWAIT P0, [R0+URZ], R3 ;  /* 0x00000003000075a7 */ /* 0x0022a400080011ff */
[----:B--2---:R-:W-:Y:S05]  /*9ee0*/  @!P0 NANOSLEEP.SYNCS 0x989680 ;  /* 0x009896800000895d */ /* 0x004fea0003900000 */
[----:B------:R-:W2:Y:S02]  /*9ef0*/  @!P0 SYNCS.PHASECHK.TRANS64 P0, [R0+URZ], R3 ;  /* 0x00000003000085a7 */ /* 0x000ea400080010ff */
[----:B--2---:R-:W-:Y:S05]  /*9f00*/  @!P0 BRA `(.L_x_166) ;  /* 0xfffffffc00f08947 */ /* 0x004fea000383ffff */
[----:B------:R-:W-:Y:S05]  /*9f10*/  BRA `(.L_x_167) ;  /* 0xffffff8c00307947 */ /* 0x000fea000383ffff */
.L_x_51:
[----:B----4-:R-:W-:-:S07]  /*9f20*/  MOV R0, UR4 ;  /* 0x0000000400007c02 */ /* 0x010fce0008000f00 */
.L_x_168:
[----:B-1----:R1:W2:Y:S02]  /*9f30*/  SYNCS.PHASECHK.TRANS64.TRYWAIT P0, [R0+URZ], R3 ;  /* 0x00000003000075a7 */ /* 0x0022a400080011ff */
[----:B--2---:R-:W-:Y:S05]  /*9f40*/  @!P0 NANOSLEEP.SYNCS 0x989680 ;  /* 0x009896800000895d */ /* 0x004fea0003900000 */
[----:B------:R-:W2:Y:S02]  /*9f50*/  @!P0 SYNCS.PHASECHK.TRANS64 P0, [R0+URZ], R3 ;  /* 0x00000003000085a7 */ /* 0x000ea400080010ff */
[----:B--2---:R-:W-:Y:S05]  /*9f60*/  @!P0 BRA `(.L_x_168) ;  /* 0xfffffffc00f08947 */ /* 0x004fea000383ffff */
[----:B------:R-:W-:Y:S05]  /*9f70*/  BRA `(.L_x_169) ;  /* 0xffffff8c003c7947 */ /* 0x000fea000383ffff */
.L_x_52:
[----:B----4-:R-:W-:-:S07]  /*9f80*/  MOV R0, UR4 ;  /* 0x0000000400007c02 */ /* 0x010fce0008000f00 */
.L_x_170:
[----:B-1----:R1:W2:Y:S02]  /*9f90*/  SYNCS.PHASECHK.TRANS64.TRYWAIT P0, [R0+URZ], R3 ;  /* 0x00000003000075a7 */ /* 0x0022a400080011ff */
[----:B--2---:R-:W-:Y:S05]  /*9fa0*/  @!P0 NANOSLEEP.SYNCS 0x989680 ;  /* 0x009896800000895d */ /* 0x004fea0003900000 */
[----:B------:R-:W2:Y:S02]  /*9fb0*/  @!P0 SYNCS.PHASECHK.TRANS64 P0, [R0+URZ], R3 ;  /* 0x00000003000085a7 */ /* 0x000ea400080010ff */
[----:B--2---:R-:W-:Y:S05]  /*9fc0*/  @!P0 BRA `(.L_x_170) ;  /* 0xfffffffc00f08947 */ /* 0x004fea000383ffff */
[----:B------:R-:W-:Y:S05]  /*9fd0*/  BRA `(.L_x_171) ;  /* 0xffffff8c00487947 */ /* 0x000fea000383ffff */
.L_x_53:
[----:B----4-:R-:W-:-:S07]  /*9fe0*/  MOV R0, UR4 ;  /* 0x0000000400007c02 */ /* 0x010fce0008000f00 */
.L_x_172:
[----:B-1----:R1:W2:Y:S02]  /*9ff0*/  SYNCS.PHASECHK.TRANS64.TRYWAIT P0, [R0+URZ], R3 ;  /* 0x00000003000075a7 */ /* 0x0022a400080011ff */
[----:B--2---:R-:W-:Y:S05]  /*a000*/  @!P0 NANOSLEEP.SYNCS 0x989680 ;  /* 0x009896800000895d */ /* 0x004fea0003900000 */
[----:B------:R-:W2:Y:S02]  /*a010*/  @!P0 SYNCS.PHASECHK.TRANS64 P0, [R0+URZ], R3 ;  /* 0x00000003000085a7 */ /* 0x000ea400080010ff */
[----:B--2---:R-:W-:Y:S05]  /*a020*/  @!P0 BRA `(.L_x_172) ;  /* 0xfffffffc00f08947 */ /* 0x004fea000383ffff */
[----:B------:R-:W-:Y:S05]  /*a030*/  BRA `(.L_x_173) ;  /* 0xffffff8c00547947 */ /* 0x000fea000383ffff */
.L_x_54:
[----:B----4-:R-:W-:-:S07]  /*a040*/  MOV R0, UR4 ;  /* 0x0000000400007c02 */ /* 0x010fce0008000f00 */
.L_x_174:
[----:B-1----:R1:W2:Y:S02]  /*a050*/  SYNCS.PHASECHK.TRANS64.TRYWAIT P0, [R0+URZ], R3 ;  /* 0x00000003000075a7 */ /* 0x0022a400080011ff */
[----:B--2---:R-:W-:Y:S05]  /*a060*/  @!P0 NANOSLEEP.SYNCS 0x989680 ;  /* 0x009896800000895d */ /* 0x004fea0003900000 */
[----:B------:R-:W2:Y:S02]  /*a070*/  @!P0 SYNCS.PHASECHK.TRANS64 P0, [R0+URZ], R3 ;  /* 0x00000003000085a7 */ /* 0x000ea400080010ff */
[----:B--2---:R-:W-:Y:S05]  /*a080*/  @!P0 BRA `(.L_x_174) ;  /* 0xfffffffc00f08947 */ /* 0x004fea000383ffff */
[----:B------:R-:W-:Y:S05]  /*a090*/  BRA `(.L_x_175) ;  /* 0xffffff8c00607947 */ /* 0x000fea000383ffff */
.L_x_55:
[----:B----4-:R-:W-:-:S07]  /*a0a0*/  MOV R0, UR4 ;  /* 0x0000000400007c02 */ /* 0x010fce0008000f00 */
.L_x_176:
[----:B-1----:R1:W2:Y:S02]  /*a0b0*/  SYNCS.PHASECHK.TRANS64.TRYWAIT P0, [R0+URZ], R3 ;  /* 0x00000003000075a7 */ /* 0x0022a400080011ff */
[----:B--2---:R-:W-:Y:S05]  /*a0c0*/  @!P0 NANOSLEEP.SYNCS 0x989680 ;  /* 0x009896800000895d */ /* 0x004fea0003900000 */
[----:B------:R-:W2:Y:S02]  /*a0d0*/  @!P0 SYNCS.PHASECHK.TRANS64 P0, [R0+URZ], R3 ;  /* 0x00000003000085a7 */ /* 0x000ea400080010ff */
[----:B--2---:R-:W-:Y:S05]  /*a0e0*/  @!P0 BRA `(.L_x_176) ;  /* 0xfffffffc00f08947 */ /* 0x004fea000383ffff */
[----:B------:R-:W-:Y:S05]  /*a0f0*/  BRA `(.L_x_177) ;  /* 0xffffff8c006c7947 */ /* 0x000fea000383ffff */
.L_x_56:
[----:B----4-:R-:W-:-:S07]  /*a100*/  MOV R0, UR4 ;  /* 0x0000000400007c02 */ /* 0x010fce0008000f00 */
.L_x_178:
[----:B-1----:R1:W2:Y:S02]  /*a110*/  SYNCS.PHASECHK.TRANS64.TRYWAIT P0, [R0+URZ], R3 ;  /* 0x00000003000075a7 */ /* 0x0022a400080011ff */
[----:B--2---:R-:W-:Y:S05]  /*a120*/  @!P0 NANOSLEEP.SYNCS 0x989680 ;  /* 0x009896800000895d */ /* 0x004fea0003900000 */
[----:B------:R-:W2:Y:S02]  /*a130*/  @!P0 SYNCS.PHASECHK.TRANS64 P0, [R0+URZ], R3 ;  /* 0x00000003000085a7 */ /* 0x000ea400080010ff */
[----:B--2---:R-:W-:Y:S05]  /*a140*/  @!P0 BRA `(.L_x_178) ;  /* 0xfffffffc00f08947 */ /* 0x004fea000383ffff */
[----:B------:R-:W-:Y:S05]  /*a150*/  BRA `(.L_x_179) ;  /* 0xffffff8c00787947 */ /* 0x000fea000383ffff */
.L_x_57:
[----:B----4-:R-:W-:-:S07]  /*a160*/  MOV R0, UR4 ;  /* 0x0000000400007c02 */ /* 0x010fce0008000f00 */
.L_x_180:
[----:B-1----:R1:W2:Y:S02]  /*a170*/  SYNCS.PHASECHK.TRANS64.TRYWAIT P0, [R0+URZ], R3 ;  /* 0x00000003000075a7 */ /* 0x0022a400080011ff */
[----:B--2---:R-:W-:Y:S05]  /*a180*/  @!P0 NANOSLEEP.SYNCS 0x989680 ;  /* 0x009896800000895d */ /* 0x004fea0003900000 */
[----:B------:R-:W2:Y:S02]  /*a190*/  @!P0 SYNCS.PHASECHK.TRANS64 P0, [R0+URZ], R3 ;  /* 0x00000003000085a7 */ /* 0x000ea400080010ff */
[----:B--2---:R-:W-:Y:S05]  /*a1a0*/  @!P0 BRA `(.L_x_180) ;  /* 0xfffffffc00f08947 */ /* 0x004fea000383ffff */
[----:B------:R-:W-:Y:S05]  /*a1b0*/  BRA `(.L_x_181) ;  /* 0xffffff8c00847947 */ /* 0x000fea000383ffff */
.L_x_58:
[----:B----4-:R-:W-:-:S07]  /*a1c0*/  MOV R0, UR4 ;  /* 0x0000000400007c02 */ /* 0x010fce0008000f00 */
.L_x_182:
[----:B-1----:R1:W2:Y:S02]  /*a1d0*/  SYNCS.PHASECHK.TRANS64.TRYWAIT P0, [R0+URZ], R3 ;  /* 0x00000003000075a7 */ /* 0x0022a400080011ff */
[----:B--2---:R-:W-:Y:S05]  /*a1e0*/  @!P0 NANOSLEEP.SYNCS 0x989680 ;  /* 0x009896800000895d */ /* 0x004fea0003900000 */
[----:B------:R-:W2:Y:S02]  /*a1f0*/  @!P0 SYNCS.PHASECHK.TRANS64 P0, [R0+URZ], R3 ;  /* 0x00000003000085a7 */ /* 0x000ea400080010ff */
[----:B--2---:R-:W-:Y:S05]  /*a200*/  @!P0 BRA `(.L_x_182) ;  /* 0xfffffffc00f08947 */ /* 0x004fea000383ffff */
[----:B------:R-:W-:Y:S05]  /*a210*/  BRA `(.L_x_183) ;  /* 0xffffff8c00907947 */ /* 0x000fea000383ffff */
.L_x_59:
[----:B----4-:R-:W-:-:S07]  /*a220*/  MOV R0, UR4 ;  /* 0x0000000400007c02 */ /* 0x010fce0008000f00 */
.L_x_184:
[----:B-1----:R1:W2:Y:S02]  /*a230*/  SYNCS.PHASECHK.TRANS64.TRYWAIT P0, [R0+URZ], R3 ;  /* 0x00000003000075a7 */ /* 0x0022a400080011ff */
[----:B--2---:R-:W-:Y:S05]  /*a240*/  @!P0 NANOSLEEP.SYNCS 0x989680 ;  /* 0x009896800000895d */ /* 0x004fea0003900000 */
[----:B------:R-:W2:Y:S02]  /*a250*/  @!P0 SYNCS.PHASECHK.TRANS64 P0, [R0+URZ], R3 ;  /* 0x00000003000085a7 */ /* 0x000ea400080010ff */
[----:B--2---:R-:W-:Y:S05]  /*a260*/  @!P0 BRA `(.L_x_184) ;  /* 0xfffffffc00f08947 */ /* 0x004fea000383ffff */
[----:B------:R-:W-:Y:S05]  /*a270*/  BRA `(.L_x_185) ;  /* 0xffffff8c009c7947 */ /* 0x000fea000383ffff */
.L_x_60:
[----:B----4-:R-:W-:-:S07]  /*a280*/  MOV R0, UR4 ;  /* 0x0000000400007c02 */ /* 0x010fce0008000f00 */
.L_x_186:
[----:B-1----:R1:W2:Y:S02]  /*a290*/  SYNCS.PHASECHK.TRANS64.TRYWAIT P0, [R0+URZ], R3 ;  /* 0x00000003000075a7 */ /* 0x0022a400080011ff */
[----:B--2---:R-:W-:Y:S05]  /*a2a0*/  @!P0 NANOSLEEP.SYNCS 0x989680 ;  /* 0x009896800000895d */ /* 0x004fea0003900000 */
[----:B------:R-:W2:Y:S02]  /*a2b0*/  @!P0 SYNCS.PHASECHK.TRANS64 P0, [R0+URZ], R3 ;  /* 0x00000003000085a7 */ /* 0x000ea400080010ff */
[----:B--2---:R-:W-:Y:S05]  /*a2c0*/  @!P0 BRA `(.L_x_186) ;  /* 0xfffffffc00f08947 */ /* 0x004fea000383ffff */
[----:B------:R-:W-:Y:S05]  /*a2d0*/  BRA `(.L_x_187) ;  /* 0xffffff8c00a87947 */ /* 0x000fea000383ffff */
.L_x_61:
[----:B----4-:R-:W-:-:S07]  /*a2e0*/  MOV R0, UR4 ;  /* 0x0000000400007c02 */ /* 0x010fce0008000f00 */
.L_x_188:
[----:B-1----:R1:W2:Y:S02]  /*a2f0*/  SYNCS.PHASECHK.TRANS64.TRYWAIT P0, [R0+URZ], R3 ;  /* 0x00000003000075a7 */ /* 0x0022a400080011ff */
[----:B--2---:R-:W-:Y:S05]  /*a300*/  @!P0 NANOSLEEP.SYNCS 0x989680 ;  /* 0x009896800000895d */ /* 0x004fea0003900000 */
[----:B------:R-:W2:Y:S02]  /*a310*/  @!P0 SYNCS.PHASECHK.TRANS64 P0, [R0+URZ], R3 ;  /* 0x00000003000085a7 */ /* 0x000ea400080010ff */
[----:B--2---:R-:W-:Y:S05]  /*a320*/  @!P0 BRA `(.L_x_188) ;  /* 0xfffffffc00f08947 */ /* 0x004fea000383ffff */
[----:B------:R-:W-:Y:S05]  /*a330*/  BRA `(.L_x_189) ;  /* 0xffffff8c00b47947 */ /* 0x000fea000383ffff */
.L_x_62:
[----:B----4-:R-:W-:-:S07]  /*a340*/  MOV R0, UR4 ;  /* 0x0000000400007c02 */ /* 0x010fce0008000f00 */
.L_x_190:
[----:B-1----:R1:W2:Y:S02]  /*a350*/  SYNCS.PHASECHK.TRANS64.TRYWAIT P0, [R0+URZ], R3 ;  /* 0x00000003000075a7 */ /* 0x0022a400080011ff */
[----:B--2---:R-:W-:Y:S05]  /*a360*/  @!P0 NANOSLEEP.SYNCS 0x989680 ;  /* 0x009896800000895d */ /* 0x004fea0003900000 */
[----:B------:R-:W2:Y:S02]  /*a370*/  @!P0 SYNCS.PHASECHK.TRANS64 P0, [R0+URZ], R3 ;  /* 0x00000003000085a7 */ /* 0x000ea400080010ff */
[----:B--2---:R-:W-:Y:S05]  /*a380*/  @!P0 BRA `(.L_x_190) ;  /* 0xfffffffc00f08947 */ /* 0x004fea000383ffff */
[----:B------:R-:W-:Y:S05]  /*a390*/  BRA `(.L_x_191) ;  /* 0xffffff8c00c07947 */ /* 0x000fea000383ffff */
.L_x_63:
[----:B----4-:R-:W-:-:S07]  /*a3a0*/  MOV R0, UR4 ;  /* 0x0000000400007c02 */ /* 0x010fce0008000f00 */
.L_x_192:
[----:B-1----:R1:W2:Y:S02]  /*a3b0*/  SYNCS.PHASECHK.TRANS64.TRYWAIT P0, [R0+URZ], R3 ;  /* 0x00000003000075a7 */ /* 0x0022a400080011ff */
[----:B--2---:R-:W-:Y:S05]  /*a3c0*/  @!P0 NANOSLEEP.SYNCS 0x989680 ;  /* 0x009896800000895d */ /* 0x004fea0003900000 */
[----:B------:R-:W2:Y:S02]  /*a3d0*/  @!P0 SYNCS.PHASECHK.TRANS64 P0, [R0+URZ], R3 ;  /* 0x00000003000085a7 */ /* 0x000ea400080010ff */
[----:B--2---:R-:W-:Y:S05]  /*a3e0*/  @!P0 BRA `(.L_x_192) ;  /* 0xfffffffc00f08947 */ /* 0x004fea000383ffff */
[----:B------:R-:W-:Y:S05]  /*a3f0*/  BRA `(.L_x_193) ;  /* 0xffffff8c00cc7947 */ /* 0x000fea000383ffff */
.L_x_64:
[----:B----4-:R-:W-:-:S07]  /*a400*/  MOV R0, UR4 ;  /* 0x0000000400007c02 */ /* 0x010fce0008000f00 */
.L_x_194:
[----:B-1----:R1:W2:Y:S02]  /*a410*/  SYNCS.PHASECHK.TRANS64.TRYWAIT P0, [R0+URZ], R3 ;  /* 0x00000003000075a7 */ /* 0x0022a400080011ff */
[----:B--2---:R-:W-:Y:S05]  /*a420*/  @!P0 NANOSLEEP.SYNCS 0x989680 ;  /* 0x009896800000895d */ /* 0x004fea0003900000 */
[----:B------:R-:W2:Y:S02]  /*a430*/  @!P0 SYNCS.PHASECHK.TRANS64 P0, [R0+URZ], R3 ;  /* 0x00000003000085a7 */ /* 0x000ea400080010ff */
[----:B--2---:R-:W-:Y:S05]  /*a440*/  @!P0 BRA `(.L_x_194) ;  /* 0xfffffffc00f08947 */ /* 0x004fea000383ffff */
[----:B------:R-:W-:Y:S05]  /*a450*/  BRA `(.L_x_195) ;  /* 0xffffff8c00d87947 */ /* 0x000fea000383ffff */
.L_x_65:
[----:B----4-:R-:W-:-:S07]  /*a460*/  MOV R0, UR4 ;  /* 0x0000000400007c02 */ /* 0x010fce0008000f00 */
.L_x_196:
[----:B-1----:R1:W2:Y:S02]  /*a470*/  SYNCS.PHASECHK.TRANS64.TRYWAIT P0, [R0+URZ], R3 ;  /* 0x00000003000075a7 */ /* 0x0022a400080011ff */
[----:B--2---:R-:W-:Y:S05]  /*a480*/  @!P0 NANOSLEEP.SYNCS 0x989680 ;  /* 0x009896800000895d */ /* 0x004fea0003900000 */
[----:B------:R-:W2:Y:S02]  /*a490*/  @!P0 SYNCS.PHASECHK.TRANS64 P0, [R0+URZ], R3 ;  /* 0x00000003000085a7 */ /* 0x000ea400080010ff */
[----:B--2---:R-:W-:Y:S05]  /*a4a0*/  @!P0 BRA `(.L_x_196) ;  /* 0xfffffffc00f08947 */ /* 0x004fea000383ffff */
[----:B------:R-:W-:Y:S05]  /*a4b0*/  BRA `(.L_x_197) ;  /* 0xffffff8c00e47947 */ /* 0x000fea000383ffff */
.L_x_66:
[----:B----4-:R-:W-:-:S07]  /*a4c0*/  MOV R0, UR4 ;  /* 0x0000000400007c02 */ /* 0x010fce0008000f00 */
.L_x_198:
[----:B-1----:R1:W2:Y:S02]  /*a4d0*/  SYNCS.PHASECHK.TRANS64.TRYWAIT P0, [R0+URZ], R3 ;  /* 0x00000003000075a7 */ /* 0x0022a400080011ff */
[----:B--2---:R-:W-:Y:S05]  /*a4e0*/  @!P0 NANOSLEEP.SYNCS 0x989680 ;  /* 0x009896800000895d */ /* 0x004fea0003900000 */
[----:B------:R-:W2:Y:S02]  /*a4f0*/  @!P0 SYNCS.PHASECHK.TRANS64 P0, [R0+URZ], R3 ;  /* 0x00000003000085a7 */ /* 0x000ea400080010ff */
[----:B--2---:R-:W-:Y:S05]  /*a500*/  @!P0 BRA `(.L_x_198) ;  /* 0xfffffffc00f08947 */ /* 0x004fea000383ffff */
[----:B------:R-:W-:Y:S05]  /*a510*/  BRA `(.L_x_199) ;  /* 0xffffff8c00f07947 */ /* 0x000fea000383ffff */
.L_x_67:
[----:B----4-:R-:W-:-:S07]  /*a520*/  MOV R0, UR4 ;  /* 0x0000000400007c02 */ /* 0x010fce0008000f00 */
.L_x_200:
[----:B-1----:R1:W2:Y:S02]  /*a530*/  SYNCS.PHASECHK.TRANS64.TRYWAIT P0, [R0+URZ], R3 ;  /* 0x00000003000075a7 */ /* 0x0022a400080011ff */
[----:B--2---:R-:W-:Y:S05]  /*a540*/  @!P0 NANOSLEEP.SYNCS 0x989680 ;  /* 0x009896800000895d */ /* 0x004fea0003900000 */
[----:B------:R-:W2:Y:S02]  /*a550*/  @!P0 SYNCS.PHASECHK.TRANS64 P0, [R0+URZ], R3 ;  /* 0x00000003000085a7 */ /* 0x000ea400080010ff */
[----:B--2---:R-:W-:Y:S05]  /*a560*/  @!P0 BRA `(.L_x_200) ;  /* 0xfffffffc00f08947 */ /* 0x004fea000383ffff */
[----:B------:R-:W-:Y:S05]  /*a570*/  BRA `(.L_x_201) ;  /* 0xffffff8c00fc7947 */ /* 0x000fea000383ffff */
.L_x_70:
[----:B-1----:R1:W3:Y:S02]  /*a580*/  SYNCS.PHASECHK.TRANS64.TRYWAIT P0, [R0+URZ+0x1e0], R4 ;  /* 0x0001e004000075a7 */ /* 0x0022e400080011ff */
[----:B---3--:R-:W-:Y:S05]  /*a590*/  @!P0 NANOSLEEP.SYNCS 0x989680 ;  /* 0x009896800000895d */ /* 0x008fea0003900000 */
[----:B------:R-:W3:Y:S02]  /*a5a0*/  @!P0 SYNCS.PHASECHK.TRANS64 P0, [R0+URZ+0x1e0], R4 ;  /* 0x0001e004000085a7 */ /* 0x000ee400080010ff */
[----:B---3--:R-:W-:Y:S05]  /*a5b0*/  @!P0 BRA `(.L_x_70) ;  /* 0xfffffffc00f08947 */ /* 0x008fea000383ffff */
[----:B------:R-:W-:Y:S05]  /*a5c0*/  BRA `(.L_x_202) ;  /* 0xffffff9000587947 */ /* 0x000fea000383ffff */
.L_x_71:
[----:B------:R-:W-:-:S07]  /*a5d0*/  MOV R0, UR5 ;  /* 0x0000000500007c02 */ /* 0x000fce0008000f00 */
.L_x_203:
[----:B-1----:R1:W3:Y:S02]  /*a5e0*/  SYNCS.PHASECHK.TRANS64.TRYWAIT P0, [R0+URZ+0x1b0], R5 ;  /* 0x0001b005000075a7 */ /* 0x0022e400080011ff */
[----:B---3--:R-:W-:Y:S05]  /*a5f0*/  @!P0 NANOSLEEP.SYNCS 0x989680 ;  /* 0x009896800000895d */ /* 0x008fea0003900000 */
[----:B------:R-:W3:Y:S02]  /*a600*/  @!P0 SYNCS.PHASECHK.TRANS64 P0, [R0+URZ+0x1b0], R5 ;  /* 0x0001b005000085a7 */ /* 0x000ee400080010ff */
[----:B---3--:R-:W-:Y:S05]  /*a610*/  @!P0 BRA `(.L_x_203) ;  /* 0xfffffffc00f08947 */ /* 0x008fea000383ffff */
[----:B------:R-:W-:Y:S05]  /*a620*/  BRA `(.L_x_204) ;  /* 0xffffff9000687947 */ /* 0x000fea000383ffff */
.L_x_72:
[----:B-1----:R1:W3:Y:S02]  /*a630*/  SYNCS.PHASECHK.TRANS64.TRYWAIT P1, [R0+URZ+0x1a0], R4 ;  /* 0x0001a004000075a7 */ /* 0x0022e400080211ff */
[----:B---3--:R-:W-:Y:S05]  /*a640*/  @!P1 NANOSLEEP.SYNCS 0x989680 ;  /* 0x009896800000995d */ /* 0x008fea0003900000 */
[----:B------:R-:W3:Y:S02]  /*a650*/  @!P1 SYNCS.PHASECHK.TRANS64 P1, [R0+URZ+0x1a0], R4 ;  /* 0x0001a004000095a7 */ /* 0x000ee400080210ff */
[----:B---3--:R-:W-:Y:S05]  /*a660*/  @!P1 BRA `(.L_x_72) ;  /* 0xfffffffc00f09947 */ /* 0x008fea000383ffff */
[----:B------:R-:W-:Y:S05]  /*a670*/  BRA `(.L_x_205) ;  /* 0xffffff9000987947 */ /* 0x000fea000383ffff */
.L_x_75:
[----:B------:R-:W-:-:S07]  /*a680*/  MOV R0, UR5 ;  /* 0x0000000500007c02 */ /* 0x000fce0008000f00 */
.L_x_206:
[----:B-1----:R1:W3:Y:S02]  /*a690*/  SYNCS.PHASECHK.TRANS64.TRYWAIT P0, [R0+URZ+0x1b0], R2 ;  /* 0x0001b002000075a7 */ /* 0x0022e400080011ff */
[----:B---3--:R-:W-:Y:S05]  /*a6a0*/  @!P0 NANOSLEEP.SYNCS 0x989680 ;  /* 0x009896800000895d */ /* 0x008fea0003900000 */
[----:B------:R-:W3:Y:S02]  /*a6b0*/  @!P0 SYNCS.PHASECHK.TRANS64 P0, [R0+URZ+0x1b0], R2 ;  /* 0x0001b002000085a7 */ /* 0x000ee400080010ff */
[----:B---3--:R-:W-:Y:S05]  /*a6c0*/  @!P0 BRA `(.L_x_206) ;  /* 0xfffffffc00f08947 */ /* 0x008fea000383ffff */
[----:B------:R-:W-:Y:S05]  /*a6d0*/  BRA `(.L_x_74) ;  /* 0xffffff9000ec7947 */ /* 0x000fea000383ffff */
.L_x_82:
[----:B-1----:R1:W3:Y:S02]  /*a6e0*/  SYNCS.PHASECHK.TRANS64.TRYWAIT P1, [R0+URZ+0x1a0], R2 ;  /* 0x0001a002000075a7 */ /* 0x0022e400080211ff */
[----:B---3--:R-:W-:Y:S05]  /*a6f0*/  @!P1 NANOSLEEP.SYNCS 0x989680 ;  /* 0x009896800000995d */ /* 0x008fea0003900000 */
[----:B------:R-:W3:Y:S02]  /*a700*/  @!P1 SYNCS.PHASECHK.TRANS64 P1, [R0+URZ+0x1a0], R2 ;  /* 0x0001a002000095a7 */ /* 0x000ee400080210ff */
[----:B---3--:R-:W-:Y:S05]  /*a710*/  @!P1 BRA `(.L_x_82) ;  /* 0xfffffffc00f09947 */ /* 0x008fea000383ffff */
[----:B------:R-:W-:Y:S05]  /*a720*/  BRA `(.L_x_207) ;  /* 0xffffff9800887947 */ /* 0x000fea000383ffff */
.L_x_83:
[----:B------:R-:W-:-:S07]  /*a730*/  MOV R2, UR10 ;  /* 0x0000000a00027c02 */ /* 0x000fce0008000f00 */
.L_x_208:
[----:B-1----:R1:W3:Y:S02]  /*a740*/  SYNCS.PHASECHK.TRANS64.TRYWAIT P0, [R2+URZ+0x1d0], R0 ;  /* 0x0001d000020075a7 */ /* 0x0022e400080011ff */
[----:B---3--:R-:W-:Y:S05]  /*a750*/  @!P0 NANOSLEEP.SYNCS 0x989680 ;  /* 0x009896800000895d */ /* 0x008fea0003900000 */
[----:B------:R-:W3:Y:S02]  /*a760*/  @!P0 SYNCS.PHASECHK.TRANS64 P0, [R2+URZ+0x1d0], R0 ;  /* 0x0001d000020085a7 */ /* 0x000ee400080010ff */
[----:B---3--:R-:W-:Y:S05]  /*a770*/  @!P0 BRA `(.L_x_208) ;  /* 0xfffffffc00f08947 */ /* 0x008fea000383ffff */
[----:B------:R-:W-:Y:S05]  /*a780*/  BRA `(.L_x_209) ;  /* 0xffffff9800bc7947 */ /* 0x000fea000383ffff */
.L_x_86:
[----:B------:R-:W-:Y:S07]  /*a790*/  MOV R0, UR8 ;  /* 0x0000000800007c02 */ /* 0x000fee0008000f00 */
.L_x_210:
[----:B-1----:R1:W3:Y:S02]  /*a7a0*/  SYNCS.PHASECHK.TRANS64.TRYWAIT P0, [R0+URZ], R2 ;  /* 0x00000002000075a7 */ /* 0x0022e400080011ff */
[----:B---3--:R-:W-:Y:S05]  /*a7b0*/  @!P0 NANOSLEEP.SYNCS 0x989680 ;  /* 0x009896800000895d */ /* 0x008fea0003900000 */
[----:B------:R-:W3:Y:S02]  /*a7c0*/  @!P0 SYNCS.PHASECHK.TRANS64 P0, [R0+URZ], R2 ;  /* 0x00000002000085a7 */ /* 0x000ee400080010ff */
[----:B---3--:R-:W-:Y:S05]  /*a7d0*/  @!P0 BRA `(.L_x_210) ;  /* 0xfffffffc00f08947 */ /* 0x008fea000383ffff */
[----:B------:R-:W-:Y:S05]  /*a7e0*/  BRA `(.L_x_85) ;  /* 0xffffff9800dc7947 */ /* 0x000fea000383ffff */
.L_x_89:
[----:B------:R-:W-:-:S07]  /*a7f0*/  MOV R0, UR5 ;  /* 0x0000000500007c02 */ /* 0x000fce0008000f00 */
.L_x_211:
[----:B--2---:R2:W3:Y:S02]  /*a800*/  SYNCS.PHASECHK.TRANS64.TRYWAIT P0, [R0+URZ], R2 ;  /* 0x00000002000075a7 */ /* 0x0044e400080011ff */
[----:B---3--:R-:W-:Y:S05]  /*a810*/  @!P0 NANOSLEEP.SYNCS 0x989680 ;  /* 0x009896800000895d */ /* 0x008fea0003900000 */
[----:B------:R-:W3:Y:S02]  /*a820*/  @!P0 SYNCS.PHASECHK.TRANS64 P0, [R0+URZ], R2 ;  /* 0x00000002000085a7 */ /* 0x000ee400080010ff */
[----:B---3--:R-:W-:Y:S05]  /*a830*/  @!P0 BRA `(.L_x_211) ;  /* 0xfffffffc00f08947 */ /* 0x008fea000383ffff */
[----:B------:R-:W-:Y:S05]  /*a840*/  BRA `(.L_x_212) ;  /* 0xffffff9c00987947 */ /* 0x000fea000383ffff */
.L_x_90:
[----:B------:R-:W-:-:S07]  /*a850*/  MOV R0, UR6 ;  /* 0x0000000600007c02 */ /* 0x000fce0008000f00 */
.L_x_213:
[----:B--2---:R2:W3:Y:S02]  /*a860*/  SYNCS.PHASECHK.TRANS64.TRYWAIT P0, [R0+URZ], R2 ;  /* 0x00000002000075a7 */ /* 0x0044e400080011ff */
[----:B---3--:R-:W-:Y:S05]  /*a870*/  @!P0 NANOSLEEP.SYNCS 0x989680 ;  /* 0x009896800000895d */ /* 0x008fea0003900000 */
[----:B------:R-:W3:Y:S02]  /*a880*/  @!P0 SYNCS.PHASECHK.TRANS64 P0, [R0+URZ], R2 ;  /* 0x00000002000085a7 */ /* 0x000ee400080010ff */
[----:B---3--:R-:W-:Y:S05]  /*a890*/  @!P0 BRA `(.L_x_213) ;  /* 0xfffffffc00f08947 */ /* 0x008fea000383ffff */
[----:B------:R-:W-:Y:S05]  /*a8a0*/  BRA `(.L_x_214) ;  /* 0xffffff9c00a47947 */ /* 0x000fea000383ffff */
.L_x_95:
[----:B--2---:R2:W3:Y:S02]  /*a8b0*/  SYNCS.PHASECHK.TRANS64.TRYWAIT P0, [R0+URZ+0x1a0], R2 ;  /* 0x0001a002000075a7 */ /* 0x0044e400080011ff */
[----:B---3--:R-:W-:Y:S05]  /*a8c0*/  @!P0 NANOSLEEP.SYNCS 0x989680 ;  /* 0x009896800000895d */ /* 0x008fea0003900000 */
[----:B------:R-:W3:Y:S02]  /*a8d0*/  @!P0 SYNCS.PHASECHK.TRANS64 P0, [R0+URZ+0x1a0], R2 ;  /* 0x0001a002000085a7 */ /* 0x000ee400080010ff */
[----:B---3--:R-:W-:Y:S05]  /*a8e0*/  @!P0 BRA `(.L_x_95) ;  /* 0xfffffffc00f08947 */ /* 0x008fea000383ffff */
[----:B------:R-:W-:Y:S05]  /*a8f0*/  BRA `(.L_x_215) ;  /* 0xffffffa0009c7947 */ /* 0x000fea000383ffff */
.L_x_98:
[----:B------:R-:W-:Y:S07]  /*a900*/  MOV R0, UR4 ;  /* 0x0000000400007c02 */ /* 0x000fee0008000f00 */
.L_x_216:
[----:B-1----:R1:W2:Y:S02]  /*a910*/  SYNCS.PHASECHK.TRANS64.TRYWAIT P0, [R0+URZ+0x198], R2 ;  /* 0x00019802000075a7 */ /* 0x0022a400080011ff */
[----:B--2---:R-:W-:Y:S05]  /*a920*/  @!P0 NANOSLEEP.SYNCS 0x989680 ;  /* 0x009896800000895d */ /* 0x004fea0003900000 */
[----:B------:R-:W2:Y:S02]  /*a930*/  @!P0 SYNCS.PHASECHK.TRANS64 P0, [R0+URZ+0x198], R2 ;  /* 0x00019802000085a7 */ /* 0x000ea400080010ff */
[----:B--2---:R-:W-:Y:S05]  /*a940*/  @!P0 BRA `(.L_x_216) ;  /* 0xfffffffc00f08947 */ /* 0x004fea000383ffff */
[----:B------:R-:W-:Y:S05]  /*a950*/  BRA `(.L_x_97) ;  /* 0xffffffa400987947 */ /* 0x000fea000383ffff */
.L_x_101:
[----:B------:R-:W-:Y:S07]  /*a960*/  MOV R0, UR4 ;  /* 0x0000000400007c02 */ /* 0x000fee0008000f00 */
.L_x_217:
[----:B-1----:R1:W2:Y:S02]  /*a970*/  SYNCS.PHASECHK.TRANS64.TRYWAIT P0, [R0+URZ+0x170], R28 ;  /* 0x0001701c000075a7 */ /* 0x0022a400080011ff */
[----:B--2---:R-:W-:Y:S05]  /*a980*/  @!P0 NANOSLEEP.SYNCS 0x989680 ;  /* 0x009896800000895d */ /* 0x004fea0003900000 */
[----:B------:R-:W2:Y:S02]  /*a990*/  @!P0 SYNCS.PHASECHK.TRANS64 P0, [R0+URZ+0x170], R28 ;  /* 0x0001701c000085a7 */ /* 0x000ea400080010ff */
[----:B--2---:R-:W-:Y:S05]  /*a9a0*/  @!P0 BRA `(.L_x_217) ;  /* 0xfffffffc00f08947 */ /* 0x004fea000383ffff */
[----:B------:R-:W-:Y:S05]  /*a9b0*/  BRA `(.L_x_218) ;  /* 0xffffffa400f07947 */ /* 0x000fea000383ffff */
.L_x_102:
[----:B------:R-:W-:Y:S07]  /*a9c0*/  MOV R0, UR4 ;  /* 0x0000000400007c02 */ /* 0x000fee0008000f00 */
.L_x_219:
[----:B-1----:R1:W2:Y:S02]  /*a9d0*/  SYNCS.PHASECHK.TRANS64.TRYWAIT P0, [R0+URZ+0x178], R28 ;  /* 0x0001781c000075a7 */ /* 0x0022a400080011ff */
[----:B--2---:R-:W-:Y:S05]  /*a9e0*/  @!P0 NANOSLEEP.SYNCS 0x989680 ;  /* 0x009896800000895d */ /* 0x004fea0003900000 */
[----:B------:R-:W2:Y:S02]  /*a9f0*/  @!P0 SYNCS.PHASECHK.TRANS64 P0, [R0+URZ+0x178], R28 ;  /* 0x0001781c000085a7 */ /* 0x000ea400080010ff */
[----:B--2---:R-:W-:Y:S05]  /*aa00*/  @!P0 BRA `(.L_x_219) ;  /* 0xfffffffc00f08947 */ /* 0x004fea000383ffff */
[----:B------:R-:W-:Y:S05]  /*aa10*/  BRA `(.L_x_220) ;  /* 0xffffffa8002c7947 */ /* 0x000fea000383ffff */
.L_x_103:
[----:B------:R-:W-:Y:S07]  /*aa20*/  MOV R0, UR4 ;  /* 0x0000000400007c02 */ /* 0x000fee0008000f00 */
.L_x_221:
[----:B-1----:R1:W2:Y:S02]  /*aa30*/  SYNCS.PHASECHK.TRANS64.TRYWAIT P0, [R0+URZ+0x180], R28 ;  /* 0x0001801c000075a7 */ /* 0x0022a400080011ff */
[----:B--2---:R-:W-:Y:S05]  /*aa40*/  @!P0 NANOSLEEP.SYNCS 0x989680 ;  /* 0x009896800000895d */ /* 0x004fea0003900000 */
[----:B------:R-:W2:Y:S02]  /*aa50*/  @!P0 SYNCS.PHASECHK.TRANS64 P0, [R0+URZ+0x180], R28 ;  /* 0x0001801c000085a7 */ /* 0x000ea400080010ff */
[----:B--2---:R-:W-:Y:S05]  /*aa60*/  @!P0 BRA `(.L_x_221) ;  /* 0xfffffffc00f08947 */ /* 0x004fea000383ffff */
[----:B------:R-:W-:Y:S05]  /*aa70*/  BRA `(.L_x_222) ;  /* 0xffffffa800707947 */ /* 0x000fea000383ffff */
.L_x_104:
[----:B------:R-:W-:Y:S07]  /*aa80*/  MOV R0, UR4 ;  /* 0x0000000400007c02 */ /* 0x000fee0008000f00 */
.L_x_223:
[----:B-1----:R1:W2:Y:S02]  /*aa90*/  SYNCS.PHASECHK.TRANS64.TRYWAIT P0, [R0+URZ+0x188], R28 ;  /* 0x0001881c000075a7 */ /* 0x0022a400080011ff */
[----:B--2---:R-:W-:Y:S05]  /*aaa0*/  @!P0 NANOSLEEP.SYNCS 0x989680 ;  /* 0x009896800000895d */ /* 0x004fea0003900000 */
[----:B------:R-:W2:Y:S02]  /*aab0*/  @!P0 SYNCS.PHASECHK.TRANS64 P0, [R0+URZ+0x188], R28 ;  /* 0x0001881c000085a7 */ /* 0x000ea400080010ff */
[----:B--2---:R-:W-:Y:S05]  /*aac0*/  @!P0 BRA `(.L_x_223) ;  /* 0xfffffffc00f08947 */ /* 0x004fea000383ffff */
[----:B------:R-:W-:Y:S05]  /*aad0*/  BRA `(.L_x_224) ;  /* 0xffffffa800f47947 */ /* 0x000fea000383ffff */
.L_x_106:
[----:B------:R-:W-:-:S07]  /*aae0*/  MOV R0, UR4 ;  /* 0x0000000400007c02 */ /* 0x000fce0008000f00 */
.L_x_225:
[----:B-1----:R1:W3:Y:S02]  /*aaf0*/  SYNCS.PHASECHK.TRANS64.TRYWAIT P0, [R0+URZ+0x170], R2 ;  /* 0x00017002000075a7 */ /* 0x0022e400080011ff */
[----:B---3--:R-:W-:Y:S05]  /*ab00*/  @!P0 NANOSLEEP.SYNCS 0x989680 ;  /* 0x009896800000895d */ /* 0x008fea0003900000 */
[----:B------:R-:W3:Y:S02]  /*ab10*/  @!P0 SYNCS.PHASECHK.TRANS64 P0, [R0+URZ+0x170], R2 ;  /* 0x00017002000085a7 */ /* 0x000ee400080010ff */
[----:B---3--:R-:W-:Y:S05]  /*ab20*/  @!P0 BRA `(.L_x_225) ;  /* 0xfffffffc00f08947 */ /* 0x008fea000383ffff */
[----:B------:R-:W-:Y:S05]  /*ab30*/  BRA `(.L_x_226) ;  /* 0xffffffac00687947 */ /* 0x000fea000383ffff */
.L_x_107:
[----:B-1----:R-:W-:-:S07]  /*ab40*/  MOV R0, UR4 ;  /* 0x0000000400007c02 */ /* 0x002fce0008000f00 */
.L_x_227:
[----:B-1----:R1:W3:Y:S02]  /*ab50*/  SYNCS.PHASECHK.TRANS64.TRYWAIT P0, [R0+URZ+0x178], R2 ;  /* 0x00017802000075a7 */ /* 0x0022e400080011ff */
[----:B---3--:R-:W-:Y:S05]  /*ab60*/  @!P0 NANOSLEEP.SYNCS 0x989680 ;  /* 0x009896800000895d */ /* 0x008fea0003900000 */
[----:B------:R-:W3:Y:S02]  /*ab70*/  @!P0 SYNCS.PHASECHK.TRANS64 P0, [R0+URZ+0x178], R2 ;  /* 0x00017802000085a7 */ /* 0x000ee400080010ff */
[----:B---3--:R-:W-:Y:S05]  /*ab80*/  @!P0 BRA `(.L_x_227) ;  /* 0xfffffffc00f08947 */ /* 0x008fea000383ffff */
[----:B------:R-:W-:Y:S05]  /*ab90*/  BRA `(.L_x_228) ;  /* 0xffffffac00587947 */ /* 0x000fea000383ffff */
.L_x_108:
[----:B-1----:R-:W-:-:S07]  /*aba0*/  MOV R0, UR4 ;  /* 0x0000000400007c02 */ /* 0x002fce0008000f00 */
.L_x_229:
[----:B-1----:R1:W3:Y:S02]  /*abb0*/  SYNCS.PHASECHK.TRANS64.TRYWAIT P0, [R0+URZ+0x180], R2 ;  /* 0x00018002000075a7 */ /* 0x0022e400080011ff */
[----:B---3--:R-:W-:Y:S05]  /*abc0*/  @!P0 NANOSLEEP.SYNCS 0x989680 ;  /* 0x009896800000895d */ /* 0x008fea0003900000 */
[----:B------:R-:W3:Y:S02]  /*abd0*/  @!P0 SYNCS.PHASECHK.TRANS64 P0, [R0+URZ+0x180], R2 ;  /* 0x00018002000085a7 */ /* 0x000ee400080010ff */
[----:B---3--:R-:W-:Y:S05]  /*abe0*/  @!P0 BRA `(.L_x_229) ;  /* 0xfffffffc00f08947 */ /* 0x008fea000383ffff */
[----:B------:R-:W-:Y:S05]  /*abf0*/  BRA `(.L_x_230) ;  /* 0xffffffac00487947 */ /* 0x000fea000383ffff */
.L_x_110:
[----:B---3--:R3:W4:Y:S02]  /*ac00*/  SYNCS.PHASECHK.TRANS64.TRYWAIT P0, [R0+URZ+0x1a0], R2 ;  /* 0x0001a002000075a7 */ /* 0x00872400080011ff */
[----:B----4-:R-:W-:Y:S05]  /*ac10*/  @!P0 NANOSLEEP.SYNCS 0x989680 ;  /* 0x009896800000895d */ /* 0x010fea0003900000 */
[----:B------:R-:W4:Y:S02]  /*ac20*/  @!P0 SYNCS.PHASECHK.TRANS64 P0, [R0+URZ+0x1a0], R2 ;  /* 0x0001a002000085a7 */ /* 0x000f2400080010ff */
[----:B----4-:R-:W-:Y:S05]  /*ac30*/  @!P0 BRA `(.L_x_110) ;  /* 0xfffffffc00f08947 */ /* 0x010fea000383ffff */
[----:B------:R-:W-:Y:S05]  /*ac40*/  BRA `(.L_x_231) ;  /* 0xffffffb000107947 */ /* 0x000fea000383ffff */
.L_x_121:
[----:B-1----:R-:W-:Y:S04]  /*ac50*/  MOV R2, UR49 ;  /* 0x0000003100027c02 */ /* 0x002fe80008000f00 */
[----:B------:R1:W3:Y:S03]  /*ac60*/  SYNCS.PHASECHK.TRANS64.TRYWAIT P1, [R2+URZ+0x150], R3 ;  /* 0x00015003020075a7 */ /* 0x0002e600080211ff */
[----:B---3--:R-:W-:Y:S05]  /*ac70*/  @!P1 NANOSLEEP.SYNCS 0x989680 ;  /* 0x009896800000995d */ /* 0x008fea0003900000 */
[----:B------:R-:W3:Y:S02]  /*ac80*/  @!P1 SYNCS.PHASECHK.TRANS64 P1, [R2+URZ+0x150], R3 ;  /* 0x00015003020095a7 */ /* 0x000ee400080210ff */
[----:B---3--:R-:W-:Y:S05]  /*ac90*/  @!P1 BRA `(.L_x_121) ;  /* 0xfffffffc00ec9947 */ /* 0x008fea000383ffff */
[----:B------:R-:W-:Y:S05]  /*aca0*/  BRA `(.L_x_120) ;  /* 0xffffffbc00147947 */ /* 0x000fea000383ffff */
.L_x_123:
[----:B-1----:R1:W4:Y:S02]  /*acb0*/  SYNCS.PHASECHK.TRANS64.TRYWAIT P0, [R64+URZ+0x1c0], R0 ;  /* 0x0001c000400075a7 */ /* 0x00232400080011ff */
[----:B----4-:R-:W-:Y:S05]  /*acc0*/  @!P0 NANOSLEEP.SYNCS 0x989680 ;  /* 0x009896800000895d */ /* 0x010fea0003900000 */
[----:B------:R-:W4:Y:S02]  /*acd0*/  @!P0 SYNCS.PHASECHK.TRANS64 P0, [R64+URZ+0x1c0], R0 ;  /* 0x0001c000400085a7 */ /* 0x000f2400080010ff */
[----:B----4-:R-:W-:Y:S05]  /*ace0*/  @!P0 BRA `(.L_x_123) ;  /* 0xfffffffc00f08947 */ /* 0x010fea000383ffff */
[----:B------:R-:W-:Y:S05]  /*acf0*/  BRA `(.L_x_122) ;  /* 0xffffffbc003c7947 */ /* 0x000fea000383ffff */
.L_x_132:
[----:B--2---:R2:W4:Y:S02]  /*ad00*/  SYNCS.PHASECHK.TRANS64.TRYWAIT P0, [R2+URZ+0x150], R0 ;  /* 0x00015000020075a7 */ /* 0x00452400080011ff */
[----:B----4-:R-:W-:Y:S05]  /*ad10*/  @!P0 NANOSLEEP.SYNCS 0x989680 ;  /* 0x009896800000895d */ /* 0x010fea0003900000 */
[----:B------:R-:W4:Y:S02]  /*ad20*/  @!P0 SYNCS.PHASECHK.TRANS64 P0, [R2+URZ+0x150], R0 ;  /* 0x00015000020085a7 */ /* 0x000f2400080010ff */
[----:B----4-:R-:W-:Y:S05]  /*ad30*/  @!P0 BRA `(.L_x_132) ;  /* 0xfffffffc00f08947 */ /* 0x010fea000383ffff */
[----:B------:R-:W-:Y:S05]  /*ad40*/  BRA `(.L_x_131) ;  /* 0xffffffc800187947 */ /* 0x000fea000383ffff */
.L_x_140:
[----:B--2---:R2:W4:Y:S02]  /*ad50*/  SYNCS.PHASECHK.TRANS64.TRYWAIT P0, [R0+URZ+0x150], R6 ;  /* 0x00015006000075a7 */ /* 0x00452400080011ff */
[----:B----4-:R-:W-:Y:S05]  /*ad60*/  @!P0 NANOSLEEP.SYNCS 0x989680 ;  /* 0x009896800000895d */ /* 0x010fea0003900000 */
[----:B------:R-:W4:Y:S02]  /*ad70*/  @!P0 SYNCS.PHASECHK.TRANS64 P0, [R0+URZ+0x150], R6 ;  /* 0x00015006000085a7 */ /* 0x000f2400080010ff */
[----:B----4-:R-:W-:Y:S05]  /*ad80*/  @!P0 BRA `(.L_x_140) ;  /* 0xfffffffc00f08947 */ /* 0x010fea000383ffff */
[----:B------:R-:W-:Y:S05]  /*ad90*/  BRA `(.L_x_139) ;  /* 0xffffffd400187947 */ /* 0x000fea000383ffff */
.L_x_148:
[----:B--2---:R2:W4:Y:S02]  /*ada0*/  SYNCS.PHASECHK.TRANS64.TRYWAIT P0, [R0+URZ+0x150], R5 ;  /* 0x00015005000075a7 */ /* 0x00452400080011ff */
[----:B----4-:R-:W-:Y:S05]  /*adb0*/  @!P0 NANOSLEEP.SYNCS 0x989680 ;  /* 0x009896800000895d */ /* 0x010fea0003900000 */
[----:B------:R-:W4:Y:S02]  /*adc0*/  @!P0 SYNCS.PHASECHK.TRANS64 P0, [R0+URZ+0x150], R5 ;  /* 0x00015005000085a7 */ /* 0x000f2400080010ff */
[----:B----4-:R-:W-:Y:S05]  /*add0*/  @!P0 BRA `(.L_x_148) ;  /* 0xfffffffc00f08947 */ /* 0x010fea000383ffff */
[----:B------:R-:W-:Y:S05]  /*ade0*/  BRA `(.L_x_147) ;  /* 0xffffffe000187947 */ /* 0x000fea000383ffff */
        .weak           $__internal_0_$__cuda_sm10x_tcgen05_guardrail_trap_col_being_dealloced_not_returned_by_alloc
        .type           $__internal_0_$__cuda_sm10x_tcgen05_guardrail_trap_col_being_dealloced_not_returned_by_alloc,@function
        .size           $__internal_0_$__cuda_sm10x_tcgen05_guardrail_trap_col_being_dealloced_not_returned_by_alloc,($__internal_1_$__cuda_sm10x_tcgen05_guardrail_trap_phase_invalid_during_alloc - $__internal_0_$__cuda_sm10x_tcgen05_guardrail_trap_col_being_dealloced_not_returned_by_alloc)
$__internal_0_$__cuda_sm10x_tcgen05_guardrail_trap_col_being_dealloced_not_returned_by_alloc:
[----:B------:R-:W-:Y:S05]  /*adf0*/  BPT.TRAP 0x1 ;  /* 0x000000040000795c */ /* 0x000fea0000300000 */
[----:B------:R-:W-:-:S04]  /*ae00*/  HFMA2 R3, -RZ, RZ, 0, 0 ;  /* 0x00000000ff037431 */ /* 0x000fc800000001ff */
[----:B------:R-:W-:Y:S05]  /*ae10*/  RET.REL.NODEC R2 `(_ZN7cutlass13device_kernelINS_4gemm6kernel13GemmUniversalIN4cute5tupleIJiiiiEEENS1_10collective13CollectiveMmaINS1_46MainloopSm100TmaUmmaWarpSpecializedBlockScaledILi21ELi2ELi2ENS5_IJNS4_1CILi1EEENSA_ILi2EEESB_EEEEENS5_IJNSA_ILi128EEESF_NSA_ILi64EEEEEENS5_IJNS_12float_e2m1_tENS_13float_ue4m3_tEEEENS5_IJNS5_IJlSB_lEEENS4_6LayoutINS5_IJNS5_IJNS5_IJNSA_ILi32EEENSA_ILi4EEEEEEiEEENS5_IJNS5_IJNSA_ILi16EEESO_EEEiEEENS5_IJSB_iEEEEEENS5_IJST_NS5_IJNS5_IJNSA_ILi0EEESB_EEENSA_ILi512EEEEEENS5_IJSW_iEEEEEEEEEEESK_S13_NS4_8TiledMMAINS4_8MMA_AtomIJNS4_17SM100_MMA_MXF4_SSISI_SI_fSJ_Li128ELi128ELi16ELNS4_4UMMA5MajorE0ELS18_0ELNS17_7ScaleInE0ELS19_0EEEEEENSM_INS5_IJSB_SB_SB_EEENS5_IJSW_SW_SW_EEEEENS5_IJNS4_10UnderscoreES1F_S1F_EEEEENS5_IJNS4_23SM90_TMA_LOAD_MULTICASTES1I_EEENS5_IJNS4_14ComposedLayoutINS4_7SwizzleILi1ELi4ELi3EEENS4_18smem_ptr_flag_bitsILi4EEENSM_INS5_IJNSA_ILi8EEESG_EEENS5_IJSG_SB_EEEEEEENSM_INS5_IJNS5_IJNS5_IJSP_SB_EEESS_EEESB_NS5_IJSB_SB_EEEEEENS5_IJNS5_IJNS5_IJSS_SY_EEESX_EEESW_NS5_IJSO_SY_EEEEEEEEEEEvNS4_8identityENS5_IJNS4_13SM90_TMA_LOADES25_EEES23_vS24_EENS_8epilogue10collective18CollectiveEpilogueINS28_23Sm100TmaWarpSpecializedILi4ELi2ELi32ELb1ELb0EEEJSH_NS5_IJNSM_ISF_SB_EENSM_ISN_SB_EEEEENS_10bfloat16_tESL_S2G_SL_NS28_6fusion15FusionCallbacksIS2C_NS2H_17LinearCombinationIS2G_fS2G_fLNS_15FloatRoundStyleE2EEESH_S2F_JEEENS4_5SM1004TMEM4LOAD26SM100_TMEM_LOAD_32dp32b32xES25_NS1K_INS1L_ILi2ELi4ELi3EEENS1N_ILi16EEENSM_INS5_IJS1P_SN_EEENS5_IJSN_SB_EEEEEEENS4_39AutoVectorizingCopyWithAssumedAlignmentILi128EEENS4_14SM90_TMA_STOREES2W_S2Y_S2Y_EEEvvEEEEvNT_6ParamsE) ;  /* 0xffffff5002787950 */ /* 0x000fea0003c3ffff */
        .weak           $__internal_1_$__cuda_sm10x_tcgen05_guardrail_trap_phase_invalid_during_alloc
        .type           $__internal_1_$__cuda_sm10x_tcgen05_guardrail_trap_phase_invalid_during_alloc,@function
        .size           $__internal_1_$__cuda_sm10x_tcgen05_guardrail_trap_phase_invalid_during_alloc,($__internal_2_$__cuda_sm10x_tcgen05_guardrail_trap_unallocated_columns_being_dealloced - $__internal_1_$__cuda_sm10x_tcgen05_guardrail_trap_phase_invalid_during_alloc)
$__internal_1_$__cuda_sm10x_tcgen05_guardrail_trap_phase_invalid_during_alloc:
[----:B------:R-:W-:Y:S05]  /*ae20*/  BPT.TRAP 0x1 ;  /* 0x000000040000795c */ /* 0x000fea0000300000 */
[----:B------:R-:W-:-:S04]  /*ae30*/  MOV R3, 0x0 ;  /* 0x0000000000037802 */ /* 0x000fc80000000f00 */
[----:B------:R-:W-:Y:S05]  /*ae40*/  RET.REL.NODEC R2 `(_ZN7cutlass13device_kernelINS_4gemm6kernel13GemmUniversalIN4cute5tupleIJiiiiEEENS1_10collective13CollectiveMmaINS1_46MainloopSm100TmaUmmaWarpSpecializedBlockScaledILi21ELi2ELi2ENS5_IJNS4_1CILi1EEENSA_ILi2EEESB_EEEEENS5_IJNSA_ILi128EEESF_NSA_ILi64EEEEEENS5_IJNS_12float_e2m1_tENS_13float_ue4m3_tEEEENS5_IJNS5_IJlSB_lEEENS4_6LayoutINS5_IJNS5_IJNS5_IJNSA_ILi32EEENSA_ILi4EEEEEEiEEENS5_IJNS5_IJNSA_ILi16EEESO_EEEiEEENS5_IJSB_iEEEEEENS5_IJST_NS5_IJNS5_IJNSA_ILi0EEESB_EEENSA_ILi512EEEEEENS5_IJSW_iEEEEEEEEEEESK_S13_NS4_8TiledMMAINS4_8MMA_AtomIJNS4_17SM100_MMA_MXF4_SSISI_SI_fSJ_Li128ELi128ELi16ELNS4_4UMMA5MajorE0ELS18_0ELNS17_7ScaleInE0ELS19_0EEEEEENSM_INS5_IJSB_SB_SB_EEENS5_IJSW_SW_SW_EEEEENS5_IJNS4_10UnderscoreES1F_S1F_EEEEENS5_IJNS4_23SM90_TMA_LOAD_MULTICASTES1I_EEENS5_IJNS4_14ComposedLayoutINS4_7SwizzleILi1ELi4ELi3EEENS4_18smem_ptr_flag_bitsILi4EEENSM_INS5_IJNSA_ILi8EEESG_EEENS5_IJSG_SB_EEEEEEENSM_INS5_IJNS5_IJNS5_IJSP_SB_EEESS_EEESB_NS5_IJSB_SB_EEEEEENS5_IJNS5_IJNS5_IJSS_SY_EEESX_EEESW_NS5_IJSO_SY_EEEEEEEEEEEvNS4_8identityENS5_IJNS4_13SM90_TMA_LOADES25_EEES23_vS24_EENS_8epilogue10collective18CollectiveEpilogueINS28_23Sm100TmaWarpSpecializedILi4ELi2ELi32ELb1ELb0EEEJSH_NS5_IJNSM_ISF_SB_EENSM_ISN_SB_EEEEENS_10bfloat16_tESL_S2G_SL_NS28_6fusion15FusionCallbacksIS2C_NS2H_17LinearCombinationIS2G_fS2G_fLNS_15FloatRoundStyleE2EEESH_S2F_JEEENS4_5SM1004TMEM4LOAD26SM100_TMEM_LOAD_32dp32b32xES25_NS1K_INS1L_ILi2ELi4ELi3EEENS1N_ILi16EEENSM_INS5_IJS1P_SN_EEENS5_IJSN_SB_EEEEEEENS4_39AutoVectorizingCopyWithAssumedAlignmentILi128EEENS4_14SM90_TMA_STOREES2W_S2Y_S2Y_EEEvvEEEEvNT_6ParamsE) ;  /* 0xffffff50026c7950 */ /* 0x000fea0003c3ffff */
        .weak           $__internal_2_$__cuda_sm10x_tcgen05_guardrail_trap_unallocated_columns_being_dealloced
        .type           $__internal_2_$__cuda_sm10x_tcgen05_guardrail_trap_unallocated_columns_being_dealloced,@function
        .size           $__internal_2_$__cuda_sm10x_tcgen05_guardrail_trap_unallocated_columns_being_dealloced,(.L_x_233 - $__internal_2_$__cuda_sm10x_tcgen05_guardrail_trap_unallocated_columns_being_dealloced)
$__internal_2_$__cuda_sm10x_tcgen05_guardrail_trap_unallocated_columns_being_dealloced:
[----:B------:R-:W-:Y:S05]  /*ae50*/  BPT.TRAP 0x1 ;  /* 0x000000040000795c */ /* 0x000fea0000300000 */
[----:B------:R-:W-:-:S04]  /*ae60*/  HFMA2 R3, -RZ, RZ, 0, 0 ;  /* 0x00000000ff037431 */ /* 0x000fc800000001ff */
[----:B------:R-:W-:Y:S05]  /*ae70*/  RET.REL.NODEC R2 `(_ZN7cutlass13device_kernelINS_4gemm6kernel13GemmUniversalIN4cute5tupleIJiiiiEEENS1_10collective13CollectiveMmaINS1_46MainloopSm100TmaUmmaWarpSpecializedBlockScaledILi21ELi2ELi2ENS5_IJNS4_1CILi1EEENSA_ILi2EEESB_EEEEENS5_IJNSA_ILi128EEESF_NSA_ILi64EEEEEENS5_IJNS_12float_e2m1_tENS_13float_ue4m3_tEEEENS5_IJNS5_IJlSB_lEEENS4_6LayoutINS5_IJNS5_IJNS5_IJNSA_ILi32EEENSA_ILi4EEEEEEiEEENS5_IJNS5_IJNSA_ILi16EEESO_EEEiEEENS5_IJSB_iEEEEEENS5_IJST_NS5_IJNS5_IJNSA_ILi0EEESB_EEENSA_ILi512EEEEEENS5_IJSW_iEEEEEEEEEEESK_S13_NS4_8TiledMMAINS4_8MMA_AtomIJNS4_17SM100_MMA_MXF4_SSISI_SI_fSJ_Li128ELi128ELi16ELNS4_4UMMA5MajorE0ELS18_0ELNS17_7ScaleInE0ELS19_0EEEEEENSM_INS5_IJSB_SB_SB_EEENS5_IJSW_SW_SW_EEEEENS5_IJNS4_10UnderscoreES1F_S1F_EEEEENS5_IJNS4_23SM90_TMA_LOAD_MULTICASTES1I_EEENS5_IJNS4_14ComposedLayoutINS4_7SwizzleILi1ELi4ELi3EEENS4_18smem_ptr_flag_bitsILi4EEENSM_INS5_IJNSA_ILi8EEESG_EEENS5_IJSG_SB_EEEEEEENSM_INS5_IJNS5_IJNS5_IJSP_SB_EEESS_EEESB_NS5_IJSB_SB_EEEEEENS5_IJNS5_IJNS5_IJSS_SY_EEESX_EEESW_NS5_IJSO_SY_EEEEEEEEEEEvNS4_8identityENS5_IJNS4_13SM90_TMA_LOADES25_EEES23_vS24_EENS_8epilogue10collective18CollectiveEpilogueINS28_23Sm100TmaWarpSpecializedILi4ELi2ELi32ELb1ELb0EEEJSH_NS5_IJNSM_ISF_SB_EENSM_ISN_SB_EEEEENS_10bfloat16_tESL_S2G_SL_NS28_6fusion15FusionCallbacksIS2C_NS2H_17LinearCombinationIS2G_fS2G_fLNS_15FloatRoundStyleE2EEESH_S2F_JEEENS4_5SM1004TMEM4LOAD26SM100_TMEM_LOAD_32dp32b32xES25_NS1K_INS1L_ILi2ELi4ELi3EEENS1N_ILi16EEENSM_INS5_IJS1P_SN_EEENS5_IJSN_SB_EEEEEEENS4_39AutoVectorizingCopyWithAssumedAlignmentILi128EEENS4_14SM90_TMA_STOREES2W_S2Y_S2Y_EEEvvEEEEvNT_6ParamsE) ;  /* 0xffffff5002607950 */ /* 0x000fea0003c3ffff */
.L_x_232:
[----:B------:R-:W-:-:S00]  /*ae80*/  BRA `(.L_x_232) ;  /* 0xfffffffc00fc7947 */ /* 0x000fc0000383ffff */
[----:B------:R-:W-:-:S00]  /*ae90*/  NOP ;  /* 0x0000000000007918 */ /* 0x000fc00000000000 */
        /* <DEDUP_REMOVED lines=14> */
.L_x_233:


//--------------------- .nv.global.init           --------------------------
	.section	.nv.global.init,"aw",@progbits
.nv.global.init:
	.type		$str$29,@object
	.size		$str$29,($str$30 - $str$29)
$str$29:
        /*0000*/ 	.byte	0x28, 0x61, 0x64, 0x64, 0x72, 0x65, 0x73, 0x73, 0x20, 0x26, 0x20, 0x6d, 0x61, 0x73, 0x6b, 0x29
        /*0010*/ 	.byte	0x20, 0x3d, 0x3d, 0x20, 0x30, 0x00
	.type		$str$30,@object
	.size		$str$30,($str$26 - $str$30)
$str$30:
        /*0016*/ 	.byte	0x2f, 0x74, 0x6d, 0x70, 0x2f, 0x63, 0x75, 0x74, 0x6c, 0x61, 0x73, 0x73, 0x5f, 0x73, 0x77, 0x65
        /*0026*/ 	.byte	0x65, 0x70, 0x5f, 0x73, 0x72, 0x63, 0x2f, 0x69, 0x6e, 0x63, 0x6c, 0x75, 0x64, 0x65, 0x2f, 0x63
        /*0036*/ 	.byte	0x75, 0x74, 0x65, 0x2f, 0x70, 0x6f, 0x69, 0x6e, 0x74, 0x65, 0x72, 0x5f, 0x66, 0x6c, 0x61, 0x67
        /*0046*/ 	.byte	0x67, 0x65, 0x64, 0x2e, 0x68, 0x70, 0x70, 0x00
	.type		$str$26,@object
	.size		$str$26,($str$25 - $str$26)
$str$26:
        /*004e*/ 	.byte	0x2f, 0x74, 0x6d, 0x70, 0x2f, 0x63, 0x75, 0x74, 0x6c, 0x61, 0x73, 0x73, 0x5f, 0x73, 0x77, 0x65
        /*005e*/ 	.byte	0x65, 0x70, 0x5f, 0x73, 0x72, 0x63, 0x2f, 0x69, 0x6e, 0x63, 0x6c, 0x75, 0x64, 0x65, 0x2f, 0x63
        /*006e*/ 	.byte	0x75, 0x74, 0x65, 0x2f, 0x61, 0x74, 0x6f, 0x6d, 0x2f, 0x63, 0x6f, 0x70, 0x79, 0x5f, 0x74, 0x72
        /*007e*/ 	.byte	0x61, 0x69, 0x74, 0x73, 0x5f, 0x73, 0x6d, 0x31, 0x30, 0x30, 0x2e, 0x68, 0x70, 0x70, 0x00
	.type		$str$25,@object
	.size		$str$25,(__unnamed_1 - $str$25)
$str$25:
        /*008d*/ 	.byte	0x28, 0x28, 0x75, 0x69, 0x6e, 0x74, 0x33, 0x32, 0x5f, 0x74, 0x28, 0x74, 0x68, 0x72, 0x65, 0x61
        /*009d*/ 	.byte	0x64, 0x49, 0x64, 0x78, 0x2e, 0x78, 0x29, 0x20, 0x2f, 0x20, 0x33, 0x32, 0x29, 0x20, 0x25, 0x20
        /*00ad*/ 	.byte	0x34, 0x29, 0x20, 0x3d, 0x3d, 0x20, 0x28, 0x28, 0x28, 0x74, 0x6d, 0x65, 0x6d, 0x5f, 0x61, 0x64
        /*00bd*/ 	.byte	0x64, 0x72, 0x20, 0x3e, 0x3e, 0x20, 0x31, 0x36, 0x29, 0x20, 0x2f, 0x20, 0x33, 0x32, 0x29, 0x20
        /*00cd*/ 	.byte	0x25, 0x20, 0x34, 0x29, 0x00
	.type		__unnamed_1,@object
	.size		__unnamed_1,(__unnamed_2 - __unnamed_1)
__unnamed_1:
        /*00d2*/ 	.byte	0x61, 0x75, 0x74, 0x6f, 0x20, 0x63, 0x75, 0x74, 0x65, 0x3a, 0x3a, 0x61, 0x73, 0x5f, 0x70, 0x6f
        /* <DEDUP_REMOVED lines=24> */
        /*0262*/ 	.byte	0x34, 0x30, 0x39, 0x36, 0x3e, 0x3e, 0x3e, 0x3e, 0x5d, 0x00
	.type		__unnamed_2,@object
	.size		__unnamed_2,(.L_2 - __unnamed_2)
__unnamed_2:
        /* <DEDUP_REMOVED lines=42> */
        /*050c*/ 	.byte	0x3e, 0x3e, 0x5d, 0x00
.L_2:


//--------------------- .nv.shared._ZN7cutlass13device_kernelINS_4gemm6kernel13GemmUniversalIN4cute5tupleIJiiiiEEENS1_10collective13CollectiveMmaINS1_46MainloopSm100TmaUmmaWarpSpecializedBlockScaledILi21ELi2ELi2ENS5_IJNS4_1CILi1EEENSA_ILi2EEESB_EEEEENS5_IJNSA_ILi128EEESF_NSA_ILi64EEEEEENS5_IJNS_12float_e2m1_tENS_13float_ue4m3_tEEEENS5_IJNS5_IJlSB_lEEENS4_6LayoutINS5_IJNS5_IJNS5_IJNSA_ILi32EEENSA_ILi4EEEEEEiEEENS5_IJNS5_IJNSA_ILi16EEESO_EEEiEEENS5_IJSB_iEEEEEENS5_IJST_NS5_IJNS5_IJNSA_ILi0EEESB_EEENSA_ILi512EEEEEENS5_IJSW_iEEEEEEEEEEESK_S13_NS4_8TiledMMAINS4_8MMA_AtomIJNS4_17SM100_MMA_MXF4_SSISI_SI_fSJ_Li128ELi128ELi16ELNS4_4UMMA5MajorE0ELS18_0ELNS17_7ScaleInE0ELS19_0EEEEEENSM_INS5_IJSB_SB_SB_EEENS5_IJSW_SW_SW_EEEEENS5_IJNS4_10UnderscoreES1F_S1F_EEEEENS5_IJNS4_23SM90_TMA_LOAD_MULTICASTES1I_EEENS5_IJNS4_14ComposedLayoutINS4_7SwizzleILi1ELi4ELi3EEENS4_18smem_ptr_flag_bitsILi4EEENSM_INS5_IJNSA_ILi8EEESG_EEENS5_IJSG_SB_EEEEEEENSM_INS5_IJNS5_IJNS5_IJSP_SB_EEESS_EEESB_NS5_IJSB_SB_EEEEEENS5_IJNS5_IJNS5_IJSS_SY_EEESX_EEESW_NS5_IJSO_SY_EEEEEEEEEEEvNS4_8identityENS5_IJNS4_13SM90_TMA_LOADES25_EEES23_vS24_EENS_8epilogue10collective18CollectiveEpilogueINS28_23Sm100TmaWarpSpecializedILi4ELi2ELi32ELb1ELb0EEEJSH_NS5_IJNSM_ISF_SB_EENSM_ISN_SB_EEEEENS_10bfloat16_tESL_S2G_SL_NS28_6fusion15FusionCallbacksIS2C_NS2H_17LinearCombinationIS2G_fS2G_fLNS_15FloatRoundStyleE2EEESH_S2F_JEEENS4_5SM1004TMEM4LOAD26SM100_TMEM_LOAD_32dp32b32xES25_NS1K_INS1L_ILi2ELi4ELi3EEENS1N_ILi16EEENSM_INS5_IJS1P_SN_EEENS5_IJSN_SB_EEEEEEENS4_39AutoVectorizingCopyWithAssumedAlignmentILi128EEENS4_14SM90_TMA_STOREES2W_S2Y_S2Y_EEEvvEEEEvNT_6ParamsE --------------------------
	.section	.nv.shared._ZN7cutlass13device_kernelINS_4gemm6kernel13GemmUniversalIN4cute5tupleIJiiiiEEENS1_10collective13CollectiveMmaINS1_46MainloopSm100TmaUmmaWarpSpecializedBlockScaledILi21ELi2ELi2ENS5_IJNS4_1CILi1EEENSA_ILi2EEESB_EEEEENS5_IJNSA_ILi128EEESF_NSA_ILi64EEEEEENS5_IJNS_12float_e2m1_tENS_13float_ue4m3_tEEEENS5_IJNS5_IJlSB_lEEENS4_6LayoutINS5_IJNS5_IJNS5_IJNSA_ILi32EEENSA_ILi4EEEEEEiEEENS5_IJNS5_IJNSA_ILi16EEESO_EEEiEEENS5_IJSB_iEEEEEENS5_IJST_NS5_IJNS5_IJNSA_ILi0EEESB_EEENSA_ILi512EEEEEENS5_IJSW_iEEEEEEEEEEESK_S13_NS4_8TiledMMAINS4_8MMA_AtomIJNS4_17SM100_MMA_MXF4_SSISI_SI_fSJ_Li128ELi128ELi16ELNS4_4UMMA5MajorE0ELS18_0ELNS17_7ScaleInE0ELS19_0EEEEEENSM_INS5_IJSB_SB_SB_EEENS5_IJSW_SW_SW_EEEEENS5_IJNS4_10UnderscoreES1F_S1F_EEEEENS5_IJNS4_23SM90_TMA_LOAD_MULTICASTES1I_EEENS5_IJNS4_14ComposedLayoutINS4_7SwizzleILi1ELi4ELi3EEENS4_18smem_ptr_flag_bitsILi4EEENSM_INS5_IJNSA_ILi8EEESG_EEENS5_IJSG_SB_EEEEEEENSM_INS5_IJNS5_IJNS5_IJSP_SB_EEESS_EEESB_NS5_IJSB_SB_EEEEEENS5_IJNS5_IJNS5_IJSS_SY_EEESX_EEESW_NS5_IJSO_SY_EEEEEEEEEEEvNS4_8identityENS5_IJNS4_13SM90_TMA_LOADES25_EEES23_vS24_EENS_8epilogue10collective18CollectiveEpilogueINS28_23Sm100TmaWarpSpecializedILi4ELi2ELi32ELb1ELb0EEEJSH_NS5_IJNSM_ISF_SB_EENSM_ISN_SB_EEEEENS_10bfloat16_tESL_S2G_SL_NS28_6fusion15FusionCallbacksIS2C_NS2H_17LinearCombinationIS2G_fS2G_fLNS_15FloatRoundStyleE2EEESH_S2F_JEEENS4_5SM1004TMEM4LOAD26SM100_TMEM_LOAD_32dp32b32xES25_NS1K_INS1L_ILi2ELi4ELi3EEENS1N_ILi16EEENSM_INS5_IJS1P_SN_EEENS5_IJSN_SB_EEEEEEENS4_39AutoVectorizingCopyWithAssumedAlignmentILi128EEENS4_14SM90_TMA_STOREES2W_S2Y_S2Y_EEEvvEEEEvNT_6ParamsE,"aw",@nobits
	.sectionflags	@""
	.align	16
	.zero		1024


//--------------------- .nv.shared.reserved.0     --------------------------
	.section	.nv.shared.reserved.0,"aw",@nobits
	.weak		__nv_reservedSMEM_offset_0_alias
	.size		__nv_reservedSMEM_offset_0_alias, 0, 64
	.other		__nv_reservedSMEM_offset_0_alias,@"STO_CUDA_RESERVED_SHARED STV_DEFAULT"
__nv_reservedSMEM_offset_0_alias:
	.zero		0
.nv.shared.reserved.0:
	.zero		64
	.weak		__nv_reservedSMEM_tcgen05_partition
	.type		__nv_reservedSMEM_tcgen05_partition,@object
	.size		__nv_reservedSMEM_tcgen05_partition,(.L_0 - __nv_reservedSMEM_tcgen05_partition)
__nv_reservedSMEM_tcgen05_partition:
	.zero		32
.L_0:


//--------------------- .nv.global                --------------------------
	.section	.nv.global,"aw",@nobits
.nv.global:
	.type		_ZN40_INTERNAL_b71e632c_4_k_cu_7cb1ff1f_170534cute1_E,@object
	.size		_ZN40_INTERNAL_b71e632c_4_k_cu_7cb1ff1f_170534cute1_E,(_ZN40_INTERNAL_b71e632c_4_k_cu_7cb1ff1f_170534cuda3std3__45__cpo6cbeginE - _ZN40_INTERNAL_b71e632c_4_k_cu_7cb1ff1f_170534cute1_E)
_ZN40_INTERNAL_b71e632c_4_k_cu_7cb1ff1f_170534cute1_E:
	.zero		1
	.type		_ZN40_INTERNAL_b71e632c_4_k_cu_7cb1ff1f_170534cuda3std3__45__cpo6cbeginE,@object
	.size		_ZN40_INTERNAL_b71e632c_4_k_cu_7cb1ff1f_170534cuda3std3__45__cpo6cbeginE,(_ZN40_INTERNAL_b71e632c_4_k_cu_7cb1ff1f_170534cuda3std3__48in_placeE - _ZN40_INTERNAL_b71e632c_4_k_cu_7cb1ff1f_170534cuda3std3__45__cpo6cbeginE)
_ZN40_INTERNAL_b71e632c_4_k_cu_7cb1ff1f_170534cuda3std3__45__cpo6cbeginE:
	.zero		1
	.type		_ZN40_INTERNAL_b71e632c_4_k_cu_7cb1ff1f_170534cuda3std3__48in_placeE,@object
	.size		_ZN40_INTERNAL_b71e632c_4_k_cu_7cb1ff1f_170534cuda3std3__48in_placeE,(_ZN40_INTERNAL_b71e632c_4_k_cu_7cb1ff1f_170534cuda3std6ranges3__45__cpo9iter_moveE - _ZN40_INTERNAL_b71e632c_4_k_cu_7cb1ff1f_170534cuda3std3__48in_placeE)
_ZN40_INTERNAL_b71e632c_4_k_cu_7cb1ff1f_170534cuda3std3__48in_placeE:
	.zero		1
	.type		_ZN40_INTERNAL_b71e632c_4_k_cu_7cb1ff1f_170534cuda3std6ranges3__45__cpo9iter_moveE,@object
	.size		_ZN40_INTERNAL_b71e632c_4_k_cu_7cb1ff1f_170534cuda3std6ranges3__45__cpo9iter_moveE,(_ZN40_INTERNAL_b71e632c_4_k_cu_7cb1ff1f_170534cuda3std3__45__cpo5beginE - _ZN40_INTERNAL_b71e632c_4_k_cu_7cb1ff1f_170534cuda3std6ranges3__45__cpo9iter_moveE)
_ZN40_INTERNAL_b71e632c_4_k_cu_7cb1ff1f_170534cuda3std6ranges3__45__cpo9iter_moveE:
	.zero		1
	.type		_ZN40_INTERNAL_b71e632c_4_k_cu_7cb1ff1f_170534cuda3std3__45__cpo5beginE,@object
	.size		_ZN40_INTERNAL_b71e632c_4_k_cu_7cb1ff1f_170534cuda3std3__45__cpo5beginE,(_ZN40_INTERNAL_b71e632c_4_k_cu_7cb1ff1f_170534cuda3std3__442_GLOBAL__N__b71e632c_4_k_cu_7cb1ff1f_170536ignoreE - _ZN40_INTERNAL_b71e632c_4_k_cu_7cb1ff1f_170534cuda3std3__45__cpo5beginE)
_ZN40_INTERNAL_b71e632c_4_k_cu_7cb1ff1f_170534cuda3std3__45__cpo5beginE:
	.zero		1
	.type		_ZN40_INTERNAL_b71e632c_4_k_cu_7cb1ff1f_170534cuda3std3__442_GLOBAL__N__b71e632c_4_k_cu_7cb1ff1f_170536ignoreE,@object
	.size		_ZN40_INTERNAL_b71e632c_4_k_cu_7cb1ff1f_170534cuda3std3__442_GLOBAL__N__b71e632c_4_k_cu_7cb1ff1f_170536ignoreE,(_ZN40_INTERNAL_b71e632c_4_k_cu_7cb1ff1f_170534cute7productE - _ZN40_INTERNAL_b71e632c_4_k_cu_7cb1ff1f_170534cuda3std3__442_GLOBAL__N__b71e632c_4_k_cu_7cb1ff1f_170536ignoreE)
_ZN40_INTERNAL_b71e632c_4_k_cu_7cb1ff1f_170534cuda3std3__442_GLOBAL__N__b71e632c_4_k_cu_7cb1ff1f_170536ignoreE:
	.zero		1
	.type		_ZN40_INTERNAL_b71e632c_4_k_cu_7cb1ff1f_170534cute7productE,@object
	.size		_ZN40_INTERNAL_b71e632c_4_k_cu_7cb1ff1f_170534cute7productE,(_ZN40_INTERNAL_b71e632c_4_k_cu_7cb1ff1f_170534cuda3std3__45__cpo3endE - _ZN40_INTERNAL_b71e632c_4_k_cu_7cb1ff1f_170534cute7productE)
_ZN40_INTERNAL_b71e632c_4_k_cu_7cb1ff1f_170534cute7productE:
	.zero		1
	.type		_ZN40_INTERNAL_b71e632c_4_k_cu_7cb1ff1f_170534cuda3std3__45__cpo3endE,@object
	.size		_ZN40_INTERNAL_b71e632c_4_k_cu_7cb1ff1f_170534cuda3std3__45__cpo3endE,(_ZN40_INTERNAL_b71e632c_4_k_cu_7cb1ff1f_170534cuda3std3__419piecewise_constructE - _ZN40_INTERNAL_b71e632c_4_k_cu_7cb1ff1f_170534cuda3std3__45__cpo3endE)
_ZN40_INTERNAL_b71e632c_4_k_cu_7cb1ff1f_170534cuda3std3__45__cpo3endE:
	.zero		1
	.type		_ZN40_INTERNAL_b71e632c_4_k_cu_7cb1ff1f_170534cuda3std3__419piecewise_constructE,@object
	.size		_ZN40_INTERNAL_b71e632c_4_k_cu_7cb1ff1f_170534cuda3std3__419piecewise_constructE,(_ZN40_INTERNAL_b71e632c_4_k_cu_7cb1ff1f_170534cuda3std3__45__cpo4cendE - _ZN40_INTERNAL_b71e632c_4_k_cu_7cb1ff1f_170534cuda3std3__419piecewise_constructE)
_ZN40_INTERNAL_b71e632c_4_k_cu_7cb1ff1f_170534cuda3std3__419piecewise_constructE:
	.zero		1
	.type		_ZN40_INTERNAL_b71e632c_4_k_cu_7cb1ff1f_170534cuda3std3__45__cpo4cendE,@object
	.size		_ZN40_INTERNAL_b71e632c_4_k_cu_7cb1ff1f_170534cuda3std3__45__cpo4cendE,(_ZN40_INTERNAL_b71e632c_4_k_cu_7cb1ff1f_170534cuda3std6ranges3__45__cpo4swapE - _ZN40_INTERNAL_b71e632c_4_k_cu_7cb1ff1f_170534cuda3std3__45__cpo4cendE)
_ZN40_INTERNAL_b71e632c_4_k_cu_7cb1ff1f_170534cuda3std3__45__cpo4cendE:
	.zero		1
	.type		_ZN40_INTERNAL_b71e632c_4_k_cu_7cb1ff1f_170534cuda3std6ranges3__45__cpo4swapE,@object
	.size		_ZN40_INTERNAL_b71e632c_4_k_cu_7cb1ff1f_170534cuda3std6ranges3__45__cpo4swapE,(.L_10 - _ZN40_INTERNAL_b71e632c_4_k_cu_7cb1ff1f_170534cuda3std6ranges3__45__cpo4swapE)
_ZN40_INTERNAL_b71e632c_4_k_cu_7cb1ff1f_170534cuda3std6ranges3__45__cpo4swapE:
	.zero		1
.L_10:


//--------------------- .nv.constant0._ZN7cutlass13device_kernelINS_4gemm6kernel13GemmUniversalIN4cute5tupleIJiiiiEEENS1_10collective13CollectiveMmaINS1_46MainloopSm100TmaUmmaWarpSpecializedBlockScaledILi21ELi2ELi2ENS5_IJNS4_1CILi1EEENSA_ILi2EEESB_EEEEENS5_IJNSA_ILi128EEESF_NSA_ILi64EEEEEENS5_IJNS_12float_e2m1_tENS_13float_ue4m3_tEEEENS5_IJNS5_IJlSB_lEEENS4_6LayoutINS5_IJNS5_IJNS5_IJNSA_ILi32EEENSA_ILi4EEEEEEiEEENS5_IJNS5_IJNSA_ILi16EEESO_EEEiEEENS5_IJSB_iEEEEEENS5_IJST_NS5_IJNS5_IJNSA_ILi0EEESB_EEENSA_ILi512EEEEEENS5_IJSW_iEEEEEEEEEEESK_S13_NS4_8TiledMMAINS4_8MMA_AtomIJNS4_17SM100_MMA_MXF4_SSISI_SI_fSJ_Li128ELi128ELi16ELNS4_4UMMA5MajorE0ELS18_0ELNS17_7ScaleInE0ELS19_0EEEEEENSM_INS5_IJSB_SB_SB_EEENS5_IJSW_SW_SW_EEEEENS5_IJNS4_10UnderscoreES1F_S1F_EEEEENS5_IJNS4_23SM90_TMA_LOAD_MULTICASTES1I_EEENS5_IJNS4_14ComposedLayoutINS4_7SwizzleILi1ELi4ELi3EEENS4_18smem_ptr_flag_bitsILi4EEENSM_INS5_IJNSA_ILi8EEESG_EEENS5_IJSG_SB_EEEEEEENSM_INS5_IJNS5_IJNS5_IJSP_SB_EEESS_EEESB_NS5_IJSB_SB_EEEEEENS5_IJNS5_IJNS5_IJSS_SY_EEESX_EEESW_NS5_IJSO_SY_EEEEEEEEEEEvNS4_8identityENS5_IJNS4_13SM90_TMA_LOADES25_EEES23_vS24_EENS_8epilogue10collective18CollectiveEpilogueINS28_23Sm100TmaWarpSpecializedILi4ELi2ELi32ELb1ELb0EEEJSH_NS5_IJNSM_ISF_SB_EENSM_ISN_SB_EEEEENS_10bfloat16_tESL_S2G_SL_NS28_6fusion15FusionCallbacksIS2C_NS2H_17LinearCombinationIS2G_fS2G_fLNS_15FloatRoundStyleE2EEESH_S2F_JEEENS4_5SM1004TMEM4LOAD26SM100_TMEM_LOAD_32dp32b32xES25_NS1K_INS1L_ILi2ELi4ELi3EEENS1N_ILi16EEENSM_INS5_IJS1P_SN_EEENS5_IJSN_SB_EEEEEEENS4_39AutoVectorizingCopyWithAssumedAlignmentILi128EEENS4_14SM90_TMA_STOREES2W_S2Y_S2Y_EEEvvEEEEvNT_6ParamsE --------------------------
	.section	.nv.constant0._ZN7cutlass13device_kernelINS_4gemm6kernel13GemmUniversalIN4cute5tupleIJiiiiEEENS1_10collective13CollectiveMmaINS1_46MainloopSm100TmaUmmaWarpSpecializedBlockScaledILi21ELi2ELi2ENS5_IJNS4_1CILi1EEENSA_ILi2EEESB_EEEEENS5_IJNSA_ILi128EEESF_NSA_ILi64EEEEEENS5_IJNS_12float_e2m1_tENS_13float_ue4m3_tEEEENS5_IJNS5_IJlSB_lEEENS4_6LayoutINS5_IJNS5_IJNS5_IJNSA_ILi32EEENSA_ILi4EEEEEEiEEENS5_IJNS5_IJNSA_ILi16EEESO_EEEiEEENS5_IJSB_iEEEEEENS5_IJST_NS5_IJNS5_IJNSA_ILi0EEESB_EEENSA_ILi512EEEEEENS5_IJSW_iEEEEEEEEEEESK_S13_NS4_8TiledMMAINS4_8MMA_AtomIJNS4_17SM100_MMA_MXF4_SSISI_SI_fSJ_Li128ELi128ELi16ELNS4_4UMMA5MajorE0ELS18_0ELNS17_7ScaleInE0ELS19_0EEEEEENSM_INS5_IJSB_SB_SB_EEENS5_IJSW_SW_SW_EEEEENS5_IJNS4_10UnderscoreES1F_S1F_EEEEENS5_IJNS4_23SM90_TMA_LOAD_MULTICASTES1I_EEENS5_IJNS4_14ComposedLayoutINS4_7SwizzleILi1ELi4ELi3EEENS4_18smem_ptr_flag_bitsILi4EEENSM_INS5_IJNSA_ILi8EEESG_EEENS5_IJSG_SB_EEEEEEENSM_INS5_IJNS5_IJNS5_IJSP_SB_EEESS_EEESB_NS5_IJSB_SB_EEEEEENS5_IJNS5_IJNS5_IJSS_SY_EEESX_EEESW_NS5_IJSO_SY_EEEEEEEEEEEvNS4_8identityENS5_IJNS4_13SM90_TMA_LOADES25_EEES23_vS24_EENS_8epilogue10collective18CollectiveEpilogueINS28_23Sm100TmaWarpSpecializedILi4ELi2ELi32ELb1ELb0EEEJSH_NS5_IJNSM_ISF_SB_EENSM_ISN_SB_EEEEENS_10bfloat16_tESL_S2G_SL_NS28_6fusion15FusionCallbacksIS2C_NS2H_17LinearCombinationIS2G_fS2G_fLNS_15FloatRoundStyleE2EEESH_S2F_JEEENS4_5SM1004TMEM4LOAD26SM100_TMEM_LOAD_32dp32b32xES25_NS1K_INS1L_ILi2ELi4ELi3EEENS1N_ILi16EEENSM_INS5_IJS1P_SN_EEENS5_IJSN_SB_EEEEEEENS4_39AutoVectorizingCopyWithAssumedAlignmentILi128EEENS4_14SM90_TMA_STOREES2W_S2Y_S2Y_EEEvvEEEEvNT_6ParamsE,"a",@progbits
	.sectionflags	@""
	.align	4
.nv.constant0._ZN7cutlass13device_kernelINS_4gemm6kernel13GemmUniversalIN4cute5tupleIJiiiiEEENS1_10collective13CollectiveMmaINS1_46MainloopSm100TmaUmmaWarpSpecializedBlockScaledILi21ELi2ELi2ENS5_IJNS4_1CILi1EEENSA_ILi2EEESB_EEEEENS5_IJNSA_ILi128EEESF_NSA_ILi64EEEEEENS5_IJNS_12float_e2m1_tENS_13float_ue4m3_tEEEENS5_IJNS5_IJlSB_lEEENS4_6LayoutINS5_IJNS5_IJNS5_IJNSA_ILi32EEENSA_ILi4EEEEEEiEEENS5_IJNS5_IJNSA_ILi16EEESO_EEEiEEENS5_IJSB_iEEEEEENS5_IJST_NS5_IJNS5_IJNSA_ILi0EEESB_EEENSA_ILi512EEEEEENS5_IJSW_iEEEEEEEEEEESK_S13_NS4_8TiledMMAINS4_8MMA_AtomIJNS4_17SM100_MMA_MXF4_SSISI_SI_fSJ_Li128ELi128ELi16ELNS4_4UMMA5MajorE0ELS18_0ELNS17_7ScaleInE0ELS19_0EEEEEENSM_INS5_IJSB_SB_SB_EEENS5_IJSW_SW_SW_EEEEENS5_IJNS4_10UnderscoreES1F_S1F_EEEEENS5_IJNS4_23SM90_TMA_LOAD_MULTICASTES1I_EEENS5_IJNS4_14ComposedLayoutINS4_7SwizzleILi1ELi4ELi3EEENS4_18smem_ptr_flag_bitsILi4EEENSM_INS5_IJNSA_ILi8EEESG_EEENS5_IJSG_SB_EEEEEEENSM_INS5_IJNS5_IJNS5_IJSP_SB_EEESS_EEESB_NS5_IJSB_SB_EEEEEENS5_IJNS5_IJNS5_IJSS_SY_EEESX_EEESW_NS5_IJSO_SY_EEEEEEEEEEEvNS4_8identityENS5_IJNS4_13SM90_TMA_LOADES25_EEES23_vS24_EENS_8epilogue10collective18CollectiveEpilogueINS28_23Sm100TmaWarpSpecializedILi4ELi2ELi32ELb1ELb0EEEJSH_NS5_IJNSM_ISF_SB_EENSM_ISN_SB_EEEEENS_10bfloat16_tESL_S2G_SL_NS28_6fusion15FusionCallbacksIS2C_NS2H_17LinearCombinationIS2G_fS2G_fLNS_15FloatRoundStyleE2EEESH_S2F_JEEENS4_5SM1004TMEM4LOAD26SM100_TMEM_LOAD_32dp32b32xES25_NS1K_INS1L_ILi2ELi4ELi3EEENS1N_ILi16EEENSM_INS5_IJS1P_SN_EEENS5_IJSN_SB_EEEEEEENS4_39AutoVectorizingCopyWithAssumedAlignmentILi128EEENS4_14SM90_TMA_STOREES2W_S2Y_S2Y_EEEvvEEEEvNT_6ParamsE:
	.zero		3968


//--------------------- SYMBOLS --------------------------

	.type		.nv.reservedSmem.offset0,@object
	.size		.nv.reservedSmem.offset0,0x4
	.type		.nv.reservedSmem.cap,@object
	.size		.nv.reservedSmem.cap,0x4
	.type		__assertfail,@function
